// auto-generated by cutlass_sweep.gemm — config: {"arch": "sm_100", "cluster_m": 4, "cluster_n": 1, "dtype": "fp16", "dtype_b": "fp16", "layout": "nt", "stages": 0, "tile_k": 64, "tile_m": 128, "tile_n": 128}
#include "cutlass/cutlass.h"
#include "cutlass/gemm/collective/collective_builder.hpp"
#include "cutlass/gemm/device/gemm_universal_adapter.h"
#include "cutlass/gemm/kernel/gemm_universal.hpp"
#include "cutlass/epilogue/collective/collective_builder.hpp"

using ElemA = cutlass::half_t;
using ElemB = cutlass::half_t;
using ElemCD = cutlass::half_t;
using Acc  = float;
using TileShape    = cute::Shape<cute::_128, cute::_128, cute::_64>;
using ClusterShape = cute::Shape<cute::_4, cute::_1, cute::_1>;

using CollectiveEpilogue = typename cutlass::epilogue::collective::CollectiveBuilder<
    cutlass::arch::Sm100, cutlass::arch::OpClassTensorOp,
    TileShape, ClusterShape,
    cutlass::epilogue::collective::EpilogueTileAuto,
    Acc, Acc,
    ElemCD, cutlass::layout::RowMajor, 128 / cutlass::sizeof_bits<ElemCD>::value,
    ElemCD, cutlass::layout::RowMajor, 128 / cutlass::sizeof_bits<ElemCD>::value,
    cutlass::epilogue::collective::EpilogueScheduleAuto
  >::CollectiveOp;

using CollectiveMainloop = typename cutlass::gemm::collective::CollectiveBuilder<
    cutlass::arch::Sm100, cutlass::arch::OpClassTensorOp,
    ElemA, cutlass::layout::RowMajor, 128 / cutlass::sizeof_bits<ElemA>::value,
    ElemB, cutlass::layout::ColumnMajor, 128 / cutlass::sizeof_bits<ElemB>::value,
    Acc,
    TileShape, ClusterShape,
    cutlass::gemm::collective::StageCountAutoCarveout<static_cast<int>(sizeof(typename CollectiveEpilogue::SharedStorage))>,
    cutlass::gemm::collective::KernelScheduleAuto
  >::CollectiveOp;

using GemmKernel = cutlass::gemm::kernel::GemmUniversal<
    cute::Shape<int,int,int,int>,
    CollectiveMainloop,
    CollectiveEpilogue
>;
using Gemm = cutlass::gemm::device::GemmUniversalAdapter<GemmKernel>;

// Force the device kernel symbol into the cubin without needing a host main.
auto* _anchor = &cutlass::device_kernel<GemmKernel>;


// ===== COMPILED SASS (sm_100a) =====

	.target	sm_100a

	.elftype	@"ET_EXEC"


//--------------------- .note.nv.tkinfo           --------------------------
	.section	.note.nv.tkinfo,"",@"SHT_NOTE"
	.sectionflags	@"SHF_NOTE_NV_TKINFO"
	.tkinfo
        /*0018*/ 	.word	0x00000002
        /*0030*/ 	.string	""
        /*0030*/ 	.string	"ptxas"
        /*0030*/ 	.string	"Cuda compilation tools, release 13.0, V13.0.88"
        /*0030*/ 	.string	"Build cuda_13.0.r13.0/compiler.36424714_0"
        /*0030*/ 	.string	"-arch sm_100a -m 64 "



//--------------------- .note.nv.cuinfo           --------------------------
	.section	.note.nv.cuinfo,"",@"SHT_NOTE"
	.sectionflags	@"SHF_NOTE_NV_CUINFO"
        /*0018*/ 	.short	0x0002
        /*001a*/ 	.short	0x0064
        /*001c*/ 	.short	0x0082
	.zero		2


//--------------------- .nv.info                  --------------------------
	.section	.nv.info,"",@"SHT_CUDA_INFO"
	.align	4


	//----- nvinfo : EIATTR_REGCOUNT
	.align		4
        /*0000*/ 	.byte	0x04, 0x2f
        /*0002*/ 	.short	(.L_19 - .L_18)
	.align		4
.L_18:
        /*0004*/ 	.word	index@(_ZN7cutlass13device_kernelINS_4gemm6kernel13GemmUniversalIN4cute5tupleIJiiiiEEENS1_10collective13CollectiveMmaINS1_35MainloopSm100TmaUmmaWarpSpecializedILi13ELi2ELi4ENS5_IJNS4_1CILi4EEENSA_ILi1EEESC_EEEEENS5_IJNSA_ILi128EEESF_NSA_ILi64EEEEEENS_6half_tENS5_IJlSC_lEEESI_SJ_NS4_8TiledMMAINS4_8MMA_AtomIJNS4_26SM100_MMA_F16BF16_2x1SM_SSISI_SI_fLi128ELi128ELNS4_4UMMA5MajorE0ELSO_0ELNSN_7ScaleInE0ELSP_0EEEEEENS4_6LayoutINS5_IJSC_SC_SC_EEENS5_IJNSA_ILi0EEESU_SU_EEEEENS5_IJNS4_10UnderscoreESX_SX_EEEEENS4_18SM100_TMA_2SM_LOADENS4_14ComposedLayoutINS4_7SwizzleILi3ELi4ELi3EEENS4_18smem_ptr_flag_bitsILi16EEENSS_INS5_IJNSA_ILi8EEESG_EEENS5_IJSG_SC_EEEEEEEvNS4_8identityENS4_28SM100_TMA_2SM_LOAD_MULTICASTES1A_vS1B_EENS_8epilogue10collective18CollectiveEpilogueINS1E_23Sm100TmaWarpSpecializedILi4ELi2ELi16ELb1ELb0EEEJNS5_IJSG_SF_SG_EEENS5_IJNSS_ISG_SC_EENSS_INS5_IJNSA_ILi16EEENSA_ILi2EEEEEENS5_IJSC_SG_EEEEEEEESI_SJ_SI_SJ_NS1E_6fusion15FusionCallbacksIS1I_NS1R_17LinearCombinationISI_fSI_fLNS_15FloatRoundStyleE2EEES1J_S1Q_JEEENS4_5SM1004TMEM4LOAD26SM100_TMEM_LOAD_32dp32b16xENS4_13SM90_TMA_LOADENS11_INS12_ILi1ELi4ELi3EEES15_NSS_INS5_IJS16_S1L_EEENS5_IJS1L_SC_EEEEEEENS4_39AutoVectorizingCopyWithAssumedAlignmentILi128EEENS4_14SM90_TMA_STOREES26_S28_S28_EEEvvEEEEvNT_6ParamsE)
        /*0008*/ 	.word	0x00000044


	//----- nvinfo : EIATTR_FRAME_SIZE
	.align		4
.L_19:
        /*000c*/ 	.byte	0x04, 0x11
        /*000e*/ 	.short	(.L_21 - .L_20)
	.align		4
.L_20:
        /*0010*/ 	.word	index@($__internal_2_$__cuda_sm10x_tcgen05_guardrail_trap_unallocated_columns_being_dealloced)
        /*0014*/ 	.word	0x00000000


	//----- nvinfo : EIATTR_FRAME_SIZE
	.align		4
.L_21:
        /*0018*/ 	.byte	0x04, 0x11
        /*001a*/ 	.short	(.L_23 - .L_22)
	.align		4
.L_22:
        /*001c*/ 	.word	index@($__internal_1_$__cuda_sm10x_tcgen05_guardrail_trap_phase_invalid_during_alloc)
        /*0020*/ 	.word	0x00000000


	//----- nvinfo : EIATTR_FRAME_SIZE
	.align		4
.L_23:
        /*0024*/ 	.byte	0x04, 0x11
        /*0026*/ 	.short	(.L_25 - .L_24)
	.align		4
.L_24:
        /*0028*/ 	.word	index@($__internal_0_$__cuda_sm10x_tcgen05_guardrail_trap_col_being_dealloced_not_returned_by_alloc)
        /*002c*/ 	.word	0x00000000


	//----- nvinfo : EIATTR_FRAME_SIZE
	.align		4
.L_25:
        /*0030*/ 	.byte	0x04, 0x11
        /*0032*/ 	.short	(.L_27 - .L_26)
	.align		4
.L_26:
        /*0034*/ 	.word	index@(_ZN7cutlass13device_kernelINS_4gemm6kernel13GemmUniversalIN4cute5tupleIJiiiiEEENS1_10collective13CollectiveMmaINS1_35MainloopSm100TmaUmmaWarpSpecializedILi13ELi2ELi4ENS5_IJNS4_1CILi4EEENSA_ILi1EEESC_EEEEENS5_IJNSA_ILi128EEESF_NSA_ILi64EEEEEENS_6half_tENS5_IJlSC_lEEESI_SJ_NS4_8TiledMMAINS4_8MMA_AtomIJNS4_26SM100_MMA_F16BF16_2x1SM_SSISI_SI_fLi128ELi128ELNS4_4UMMA5MajorE0ELSO_0ELNSN_7ScaleInE0ELSP_0EEEEEENS4_6LayoutINS5_IJSC_SC_SC_EEENS5_IJNSA_ILi0EEESU_SU_EEEEENS5_IJNS4_10UnderscoreESX_SX_EEEEENS4_18SM100_TMA_2SM_LOADENS4_14ComposedLayoutINS4_7SwizzleILi3ELi4ELi3EEENS4_18smem_ptr_flag_bitsILi16EEENSS_INS5_IJNSA_ILi8EEESG_EEENS5_IJSG_SC_EEEEEEEvNS4_8identityENS4_28SM100_TMA_2SM_LOAD_MULTICASTES1A_vS1B_EENS_8epilogue10collective18CollectiveEpilogueINS1E_23Sm100TmaWarpSpecializedILi4ELi2ELi16ELb1ELb0EEEJNS5_IJSG_SF_SG_EEENS5_IJNSS_ISG_SC_EENSS_INS5_IJNSA_ILi16EEENSA_ILi2EEEEEENS5_IJSC_SG_EEEEEEEESI_SJ_SI_SJ_NS1E_6fusion15FusionCallbacksIS1I_NS1R_17LinearCombinationISI_fSI_fLNS_15FloatRoundStyleE2EEES1J_S1Q_JEEENS4_5SM1004TMEM4LOAD26SM100_TMEM_LOAD_32dp32b16xENS4_13SM90_TMA_LOADENS11_INS12_ILi1ELi4ELi3EEES15_NSS_INS5_IJS16_S1L_EEENS5_IJS1L_SC_EEEEEEENS4_39AutoVectorizingCopyWithAssumedAlignmentILi128EEENS4_14SM90_TMA_STOREES26_S28_S28_EEEvvEEEEvNT_6ParamsE)
        /*0038*/ 	.word	0x00000000


	//----- nvinfo : EIATTR_MIN_STACK_SIZE
	.align		4
.L_27:
        /*003c*/ 	.byte	0x04, 0x12
        /*003e*/ 	.short	(.L_29 - .L_28)
	.align		4
.L_28:
        /*0040*/ 	.word	index@(_ZN7cutlass13device_kernelINS_4gemm6kernel13GemmUniversalIN4cute5tupleIJiiiiEEENS1_10collective13CollectiveMmaINS1_35MainloopSm100TmaUmmaWarpSpecializedILi13ELi2ELi4ENS5_IJNS4_1CILi4EEENSA_ILi1EEESC_EEEEENS5_IJNSA_ILi128EEESF_NSA_ILi64EEEEEENS_6half_tENS5_IJlSC_lEEESI_SJ_NS4_8TiledMMAINS4_8MMA_AtomIJNS4_26SM100_MMA_F16BF16_2x1SM_SSISI_SI_fLi128ELi128ELNS4_4UMMA5MajorE0ELSO_0ELNSN_7ScaleInE0ELSP_0EEEEEENS4_6LayoutINS5_IJSC_SC_SC_EEENS5_IJNSA_ILi0EEESU_SU_EEEEENS5_IJNS4_10UnderscoreESX_SX_EEEEENS4_18SM100_TMA_2SM_LOADENS4_14ComposedLayoutINS4_7SwizzleILi3ELi4ELi3EEENS4_18smem_ptr_flag_bitsILi16EEENSS_INS5_IJNSA_ILi8EEESG_EEENS5_IJSG_SC_EEEEEEEvNS4_8identityENS4_28SM100_TMA_2SM_LOAD_MULTICASTES1A_vS1B_EENS_8epilogue10collective18CollectiveEpilogueINS1E_23Sm100TmaWarpSpecializedILi4ELi2ELi16ELb1ELb0EEEJNS5_IJSG_SF_SG_EEENS5_IJNSS_ISG_SC_EENSS_INS5_IJNSA_ILi16EEENSA_ILi2EEEEEENS5_IJSC_SG_EEEEEEEESI_SJ_SI_SJ_NS1E_6fusion15FusionCallbacksIS1I_NS1R_17LinearCombinationISI_fSI_fLNS_15FloatRoundStyleE2EEES1J_S1Q_JEEENS4_5SM1004TMEM4LOAD26SM100_TMEM_LOAD_32dp32b16xENS4_13SM90_TMA_LOADENS11_INS12_ILi1ELi4ELi3EEES15_NSS_INS5_IJS16_S1L_EEENS5_IJS1L_SC_EEEEEEENS4_39AutoVectorizingCopyWithAssumedAlignmentILi128EEENS4_14SM90_TMA_STOREES26_S28_S28_EEEvvEEEEvNT_6ParamsE)
        /*0044*/ 	.word	0x00000000
.L_29:


//--------------------- .nv.compat                --------------------------
	.section	.nv.compat,"",@"SHT_CUDA_COMPAT_INFO"
	.align	4
        /*0000*/ 	.byte	0x02, 0x09, 0x01, 0x00, 0x02, 0x02, 0x02, 0x00, 0x02, 0x05, 0x05, 0x00, 0x03, 0x07, 0x01, 0x01
        /*0010*/ 	.byte	0x02, 0x03, 0x01, 0x00, 0x02, 0x06, 0x01, 0x00, 0x04, 0x0b, 0x08, 0x00, 0x09, 0x00, 0x00, 0x00
        /*0020*/ 	.byte	0x00, 0x00, 0x00, 0x00


//--------------------- .nv.info._ZN7cutlass13device_kernelINS_4gemm6kernel13GemmUniversalIN4cute5tupleIJiiiiEEENS1_10collective13CollectiveMmaINS1_35MainloopSm100TmaUmmaWarpSpecializedILi13ELi2ELi4ENS5_IJNS4_1CILi4EEENSA_ILi1EEESC_EEEEENS5_IJNSA_ILi128EEESF_NSA_ILi64EEEEEENS_6half_tENS5_IJlSC_lEEESI_SJ_NS4_8TiledMMAINS4_8MMA_AtomIJNS4_26SM100_MMA_F16BF16_2x1SM_SSISI_SI_fLi128ELi128ELNS4_4UMMA5MajorE0ELSO_0ELNSN_7ScaleInE0ELSP_0EEEEEENS4_6LayoutINS5_IJSC_SC_SC_EEENS5_IJNSA_ILi0EEESU_SU_EEEEENS5_IJNS4_10UnderscoreESX_SX_EEEEENS4_18SM100_TMA_2SM_LOADENS4_14ComposedLayoutINS4_7SwizzleILi3ELi4ELi3EEENS4_18smem_ptr_flag_bitsILi16EEENSS_INS5_IJNSA_ILi8EEESG_EEENS5_IJSG_SC_EEEEEEEvNS4_8identityENS4_28SM100_TMA_2SM_LOAD_MULTICASTES1A_vS1B_EENS_8epilogue10collective18CollectiveEpilogueINS1E_23Sm100TmaWarpSpecializedILi4ELi2ELi16ELb1ELb0EEEJNS5_IJSG_SF_SG_EEENS5_IJNSS_ISG_SC_EENSS_INS5_IJNSA_ILi16EEENSA_ILi2EEEEEENS5_IJSC_SG_EEEEEEEESI_SJ_SI_SJ_NS1E_6fusion15FusionCallbacksIS1I_NS1R_17LinearCombinationISI_fSI_fLNS_15FloatRoundStyleE2EEES1J_S1Q_JEEENS4_5SM1004TMEM4LOAD26SM100_TMEM_LOAD_32dp32b16xENS4_13SM90_TMA_LOADENS11_INS12_ILi1ELi4ELi3EEES15_NSS_INS5_IJS16_S1L_EEENS5_IJS1L_SC_EEEEEEENS4_39AutoVectorizingCopyWithAssumedAlignmentILi128EEENS4_14SM90_TMA_STOREES26_S28_S28_EEEvvEEEEvNT_6ParamsE --------------------------
	.section	.nv.info._ZN7cutlass13device_kernelINS_4gemm6kernel13GemmUniversalIN4cute5tupleIJiiiiEEENS1_10collective13CollectiveMmaINS1_35MainloopSm100TmaUmmaWarpSpecializedILi13ELi2ELi4ENS5_IJNS4_1CILi4EEENSA_ILi1EEESC_EEEEENS5_IJNSA_ILi128EEESF_NSA_ILi64EEEEEENS_6half_tENS5_IJlSC_lEEESI_SJ_NS4_8TiledMMAINS4_8MMA_AtomIJNS4_26SM100_MMA_F16BF16_2x1SM_SSISI_SI_fLi128ELi128ELNS4_4UMMA5MajorE0ELSO_0ELNSN_7ScaleInE0ELSP_0EEEEEENS4_6LayoutINS5_IJSC_SC_SC_EEENS5_IJNSA_ILi0EEESU_SU_EEEEENS5_IJNS4_10UnderscoreESX_SX_EEEEENS4_18SM100_TMA_2SM_LOADENS4_14ComposedLayoutINS4_7SwizzleILi3ELi4ELi3EEENS4_18smem_ptr_flag_bitsILi16EEENSS_INS5_IJNSA_ILi8EEESG_EEENS5_IJSG_SC_EEEEEEEvNS4_8identityENS4_28SM100_TMA_2SM_LOAD_MULTICASTES1A_vS1B_EENS_8epilogue10collective18CollectiveEpilogueINS1E_23Sm100TmaWarpSpecializedILi4ELi2ELi16ELb1ELb0EEEJNS5_IJSG_SF_SG_EEENS5_IJNSS_ISG_SC_EENSS_INS5_IJNSA_ILi16EEENSA_ILi2EEEEEENS5_IJSC_SG_EEEEEEEESI_SJ_SI_SJ_NS1E_6fusion15FusionCallbacksIS1I_NS1R_17LinearCombinationISI_fSI_fLNS_15FloatRoundStyleE2EEES1J_S1Q_JEEENS4_5SM1004TMEM4LOAD26SM100_TMEM_LOAD_32dp32b16xENS4_13SM90_TMA_LOADENS11_INS12_ILi1ELi4ELi3EEES15_NSS_INS5_IJS16_S1L_EEENS5_IJS1L_SC_EEEEEEENS4_39AutoVectorizingCopyWithAssumedAlignmentILi128EEENS4_14SM90_TMA_STOREES26_S28_S28_EEEvvEEEEvNT_6ParamsE,"",@"SHT_CUDA_INFO"
	.sectionflags	@""
	.align	4


	//----- nvinfo : EIATTR_CUDA_API_VERSION
	.align		4
        /*0000*/ 	.byte	0x04, 0x37
        /*0002*/ 	.short	(.L_31 - .L_30)
.L_30:
        /*0004*/ 	.word	0x00000082


	//----- nvinfo : EIATTR_KPARAM_INFO
	.align		4
.L_31:
        /*0008*/ 	.byte	0x04, 0x17
        /*000a*/ 	.short	(.L_33 - .L_32)
.L_32:
        /*000c*/ 	.word	0x00000000
        /*0010*/ 	.short	0x0000
        /*0012*/ 	.short	0x0000
        /*0014*/ 	.byte	0x00, 0xf0, 0x01, 0x20


	//----- nvinfo : EIATTR_AT_ENTRY_FRAGMENTS
	.align		4
.L_33:
        /*0018*/ 	.byte	0x04, 0x4f
        /*001a*/ 	.short	(.L_35 - .L_34)


	//   ....[0]....
.L_34:
        /*001c*/ 	.word	0x00000007


	//----- nvinfo : EIATTR_RESERVED_SMEM_USED
	.align		4
.L_35:
        /*0020*/ 	.byte	0x01, 0x41
	.zero		2


	//----- nvinfo : EIATTR_SPARSE_MMA_MASK
	.align		4
        /*0024*/ 	.byte	0x03, 0x50
        /*0026*/ 	.short	0x0000


	//----- nvinfo : EIATTR_TCGEN05_2CTA_USED
	.align		4
        /*0028*/ 	.byte	0x01, 0x52
	.zero		2


	//----- nvinfo : EIATTR_MAXREG_COUNT
	.align		4
        /*002c*/ 	.byte	0x03, 0x1b
        /*002e*/ 	.short	0x00ff


	//----- nvinfo : EIATTR_NUM_BARRIERS
	.align		4
        /*0030*/ 	.byte	0x02, 0x4c
        /*0032*/ 	.byte	0x07
	.zero		1


	//----- nvinfo : EIATTR_EXTERNS
	.align		4
        /*0034*/ 	.byte	0x04, 0x0f
        /*0036*/ 	.short	(.L_37 - .L_36)


	//   ....[0]....
	.align		4
.L_36:
        /*0038*/ 	.word	index@(__assertfail)


	//----- nvinfo : EIATTR_MERCURY_ISA_VERSION
	.align		4
.L_37:
        /*003c*/ 	.byte	0x03, 0x5f
        /*003e*/ 	.short	0x0101


	//----- nvinfo : EIATTR_INT_WARP_WIDE_INSTR_OFFSETS
	.align		4
        /*0040*/ 	.byte	0x04, 0x31
        /*0042*/ 	.short	(.L_39 - .L_38)


	//   ....[0]....
.L_38:
        /*0044*/ 	.word	0x00000ec0


	//   ....[1]....
        /*0048*/ 	.word	0x00000f60


	//   ....[2]....
        /*004c*/ 	.word	0x000048f0


	//   ....[3]....
        /*0050*/ 	.word	0x00004920


	//   ....[4]....
        /*0054*/ 	.word	0x00004940


	//   ....[5]....
        /*0058*/ 	.word	0x00005500


	//   ....[6]....
        /*005c*/ 	.word	0x000055a0


	//   ....[7]....
        /*0060*/ 	.word	0x00005650


	//   ....[8]....
        /*0064*/ 	.word	0x000056d0


	//   ....[9]....
        /*0068*/ 	.word	0x00005780


	//   ....[10]....
        /*006c*/ 	.word	0x00005830


	//   ....[11]....
        /*0070*/ 	.word	0x000058b0


	//   ....[12]....
        /*0074*/ 	.word	0x00005970


	//   ....[13]....
        /*0078*/ 	.word	0x00005a30


	//   ....[14]....
        /*007c*/ 	.word	0x00005ae0


	//   ....[15]....
        /*0080*/ 	.word	0x00005bd0


	//   ....[16]....
        /*0084*/ 	.word	0x00005cb0


	//----- nvinfo : EIATTR_COOP_GROUP_MASK_REGIDS
	.align		4
.L_39:
        /*0088*/ 	.byte	0x04, 0x29
        /*008a*/ 	.short	(.L_41 - .L_40)


	//   ....[0]....
.L_40:
        /*008c*/ 	.word	0xffffffff


	//   ....[1]....
        /*0090*/ 	.word	0xffffffff


	//   ....[2]....
        /*0094*/ 	.word	0xffffffff


	//   ....[3]....
        /*0098*/ 	.word	0xffffffff


	//   ....[4]....
        /*009c*/ 	.word	0xffffffff


	//   ....[5]....
        /*00a0*/ 	.word	0xffffffff


	//   ....[6]....
        /*00a4*/ 	.word	0xffffffff


	//   ....[7]....
        /*00a8*/ 	.word	0xffffffff


	//   ....[8]....
        /*00ac*/ 	.word	0xffffffff


	//   ....[9]....
        /*00b0*/ 	.word	0xffffffff


	//   ....[10]....
        /*00b4*/ 	.word	0xffffffff


	//   ....[11]....
        /*00b8*/ 	.word	0xffffffff


	//   ....[12]....
        /*00bc*/ 	.word	0xffffffff


	//   ....[13]....
        /*00c0*/ 	.word	0xffffffff


	//----- nvinfo : EIATTR_COOP_GROUP_INSTR_OFFSETS
	.align		4
.L_41:
        /*00c4*/ 	.byte	0x04, 0x28
        /*00c6*/ 	.short	(.L_43 - .L_42)


	//   ....[0]....
.L_42:
        /*00c8*/ 	.word	0x000000b0


	//   ....[1]....
        /*00cc*/ 	.word	0x00000520


	//   ....[2]....
        /*00d0*/ 	.word	0x00000830


	//   ....[3]....
        /*00d4*/ 	.word	0x000009c0


	//   ....[4]....
        /*00d8*/ 	.word	0x00000ab0


	//   ....[5]....
        /*00dc*/ 	.word	0x00000c10


	//   ....[6]....
        /*00e0*/ 	.word	0x00000da0


	//   ....[7]....
        /*00e4*/ 	.word	0x00000fe0


	//   ....[8]....
        /*00e8*/ 	.word	0x00002310


	//   ....[9]....
        /*00ec*/ 	.word	0x000036d0


	//   ....[10]....
        /*00f0*/ 	.word	0x00003ba0


	//   ....[11]....
        /*00f4*/ 	.word	0x00003bd0


	//   ....[12]....
        /*00f8*/ 	.word	0x000047f0


	//   ....[13]....
        /*00fc*/ 	.word	0x00004a00


	//----- nvinfo : EIATTR_VRC_CTA_INIT_COUNT
	.align		4
.L_43:
        /*0100*/ 	.byte	0x02, 0x4a
        /*0102*/ 	.byte	0x80
	.zero		1


	//----- nvinfo : EIATTR_SYSCALL_OFFSETS
	.align		4
        /*0104*/ 	.byte	0x04, 0x46
        /*0106*/ 	.short	(.L_45 - .L_44)


	//   ....[0]....
.L_44:
        /*0108*/ 	.word	0x00006840


	//   ....[1]....
        /*010c*/ 	.word	0x00006930


	//   ....[2]....
        /*0110*/ 	.word	0x000070d0


	//   ....[3]....
        /*0114*/ 	.word	0x00007a00


	//   ....[4]....
        /*0118*/ 	.word	0x000082d0


	//   ....[5]....
        /*011c*/ 	.word	0x00008ba0


	//----- nvinfo : EIATTR_MBARRIER_INSTR_OFFSETS
	.align		4
.L_45:
        /*0120*/ 	.byte	0x04, 0x39
        /*0122*/ 	.short	(.L_47 - .L_46)


	//   ....[0]....
.L_46:
        /*0124*/ 	.word	0x00000670
        /*0128*/ 	.word	0x000000ff
        /*012c*/ 	.word	0x00000000
        /*0130*/ 	.short	0x0100
        /*0132*/ 	.byte	0x04
	.zero		1


	//   ....[1]....
        /*0134*/ 	.word	0x00000680
        /*0138*/ 	.word	0x000000ff
        /*013c*/ 	.word	0x00000068
        /*0140*/ 	.short	0x0100
        /*0142*/ 	.byte	0x04
	.zero		1


	//   ....[2]....
        /*0144*/ 	.word	0x00000690
        /*0148*/ 	.word	0x000000ff
        /*014c*/ 	.word	0x00000008
        /*0150*/ 	.short	0x0100
        /*0152*/ 	.byte	0x04
	.zero		1


	//   ....[3]....
        /*0154*/ 	.word	0x000006a0
        /*0158*/ 	.word	0x000000ff
        /*015c*/ 	.word	0x00000070
        /*0160*/ 	.short	0x0100
        /*0162*/ 	.byte	0x04
	.zero		1


	//   ....[4]....
        /*0164*/ 	.word	0x000006b0
        /*0168*/ 	.word	0x000000ff
        /*016c*/ 	.word	0x00000010
        /*0170*/ 	.short	0x0100
        /*0172*/ 	.byte	0x04
	.zero		1


	//   ....[5]....
        /*0174*/ 	.word	0x000006c0
        /*0178*/ 	.word	0x000000ff
        /*017c*/ 	.word	0x00000078
        /*0180*/ 	.short	0x0100
        /*0182*/ 	.byte	0x04
	.zero		1


	//   ....[6]....
        /*0184*/ 	.word	0x000006d0
        /*0188*/ 	.word	0x000000ff
        /*018c*/ 	.word	0x00000018
        /*0190*/ 	.short	0x0100
        /*0192*/ 	.byte	0x04
	.zero		1


	//   ....[7]....
        /*0194*/ 	.word	0x000006e0
        /*0198*/ 	.word	0x000000ff
        /*019c*/ 	.word	0x00000080
        /*01a0*/ 	.short	0x0100
        /*01a2*/ 	.byte	0x04
	.zero		1


	//   ....[8]....
        /*01a4*/ 	.word	0x000006f0
        /*01a8*/ 	.word	0x000000ff
        /*01ac*/ 	.word	0x00000020
        /*01b0*/ 	.short	0x0100
        /*01b2*/ 	.byte	0x04
	.zero		1


	//   ....[9]....
        /*01b4*/ 	.word	0x00000700
        /*01b8*/ 	.word	0x000000ff
        /*01bc*/ 	.word	0x00000088
        /*01c0*/ 	.short	0x0100
        /*01c2*/ 	.byte	0x04
	.zero		1


	//   ....[10]....
        /*01c4*/ 	.word	0x00000710
        /*01c8*/ 	.word	0x000000ff
        /*01cc*/ 	.word	0x00000028
        /*01d0*/ 	.short	0x0100
        /*01d2*/ 	.byte	0x04
	.zero		1


	//   ....[11]....
        /*01d4*/ 	.word	0x00000720
        /*01d8*/ 	.word	0x000000ff
        /*01dc*/ 	.word	0x00000090
        /*01e0*/ 	.short	0x0100
        /*01e2*/ 	.byte	0x04
	.zero		1


	//   ....[12]....
        /*01e4*/ 	.word	0x00000730
        /*01e8*/ 	.word	0x000000ff
        /*01ec*/ 	.word	0x00000030
        /*01f0*/ 	.short	0x0100
        /*01f2*/ 	.byte	0x04
	.zero		1


	//   ....[13]....
        /*01f4*/ 	.word	0x00000740
        /*01f8*/ 	.word	0x000000ff
        /*01fc*/ 	.word	0x00000098
        /*0200*/ 	.short	0x0100
        /*0202*/ 	.byte	0x04
	.zero		1


	//   ....[14]....
        /*0204*/ 	.word	0x00000750
        /*0208*/ 	.word	0x000000ff
        /*020c*/ 	.word	0x00000038
        /*0210*/ 	.short	0x0100
        /*0212*/ 	.byte	0x04
	.zero		1


	//   ....[15]....
        /*0214*/ 	.word	0x00000760
        /*0218*/ 	.word	0x000000ff
        /*021c*/ 	.word	0x000000a0
        /*0220*/ 	.short	0x0100
        /*0222*/ 	.byte	0x04
	.zero		1


	//   ....[16]....
        /*0224*/ 	.word	0x00000770
        /*0228*/ 	.word	0x000000ff
        /*022c*/ 	.word	0x00000040
        /*0230*/ 	.short	0x0100
        /*0232*/ 	.byte	0x04
	.zero		1


	//   ....[17]....
        /*0234*/ 	.word	0x00000780
        /*0238*/ 	.word	0x000000ff
        /*023c*/ 	.word	0x000000a8
        /*0240*/ 	.short	0x0100
        /*0242*/ 	.byte	0x04
	.zero		1


	//   ....[18]....
        /*0244*/ 	.word	0x00000790
        /*0248*/ 	.word	0x000000ff
        /*024c*/ 	.word	0x00000048
        /*0250*/ 	.short	0x0100
        /*0252*/ 	.byte	0x04
	.zero		1


	//   ....[19]....
        /*0254*/ 	.word	0x000007a0
        /*0258*/ 	.word	0x000000ff
        /*025c*/ 	.word	0x000000b0
        /*0260*/ 	.short	0x0100
        /*0262*/ 	.byte	0x04
	.zero		1


	//   ....[20]....
        /*0264*/ 	.word	0x000007b0
        /*0268*/ 	.word	0x000000ff
        /*026c*/ 	.word	0x00000050
        /*0270*/ 	.short	0x0100
        /*0272*/ 	.byte	0x04
	.zero		1


	//   ....[21]....
        /*0274*/ 	.word	0x000007c0
        /*0278*/ 	.word	0x000000ff
        /*027c*/ 	.word	0x000000b8
        /*0280*/ 	.short	0x0100
        /*0282*/ 	.byte	0x04
	.zero		1


	//   ....[22]....
        /*0284*/ 	.word	0x000007d0
        /*0288*/ 	.word	0x000000ff
        /*028c*/ 	.word	0x00000058
        /*0290*/ 	.short	0x0100
        /*0292*/ 	.byte	0x04
	.zero		1


	//   ....[23]....
        /*0294*/ 	.word	0x000007e0
        /*0298*/ 	.word	0x000000ff
        /*029c*/ 	.word	0x000000c0
        /*02a0*/ 	.short	0x0100
        /*02a2*/ 	.byte	0x04
	.zero		1


	//   ....[24]....
        /*02a4*/ 	.word	0x000007f0
        /*02a8*/ 	.word	0x000000ff
        /*02ac*/ 	.word	0x00000060
        /*02b0*/ 	.short	0x0100
        /*02b2*/ 	.byte	0x04
	.zero		1


	//   ....[25]....
        /*02b4*/ 	.word	0x00000800
        /*02b8*/ 	.word	0x000000ff
        /*02bc*/ 	.word	0x000000c8
        /*02c0*/ 	.short	0x0100
        /*02c2*/ 	.byte	0x04
	.zero		1


	//   ....[26]....
        /*02c4*/ 	.word	0x00000930
        /*02c8*/ 	.word	0x000000ff
        /*02cc*/ 	.word	0x000000d0
        /*02d0*/ 	.short	0x0100
        /*02d2*/ 	.byte	0x04
	.zero		1


	//   ....[27]....
        /*02d4*/ 	.word	0x00000940
        /*02d8*/ 	.word	0x000000ff
        /*02dc*/ 	.word	0x000000f0
        /*02e0*/ 	.short	0x0100
        /*02e2*/ 	.byte	0x04
	.zero		1


	//   ....[28]....
        /*02e4*/ 	.word	0x00000950
        /*02e8*/ 	.word	0x000000ff
        /*02ec*/ 	.word	0x000000d8
        /*02f0*/ 	.short	0x0100
        /*02f2*/ 	.byte	0x04
	.zero		1


	//   ....[29]....
        /*02f4*/ 	.word	0x00000960
        /*02f8*/ 	.word	0x000000ff
        /*02fc*/ 	.word	0x000000f8
        /*0300*/ 	.short	0x0100
        /*0302*/ 	.byte	0x04
	.zero		1


	//   ....[30]....
        /*0304*/ 	.word	0x00000970
        /*0308*/ 	.word	0x000000ff
        /*030c*/ 	.word	0x000000e0
        /*0310*/ 	.short	0x0100
        /*0312*/ 	.byte	0x04
	.zero		1


	//   ....[31]....
        /*0314*/ 	.word	0x00000980
        /*0318*/ 	.word	0x000000ff
        /*031c*/ 	.word	0x00000100
        /*0320*/ 	.short	0x0100
        /*0322*/ 	.byte	0x04
	.zero		1


	//   ....[32]....
        /*0324*/ 	.word	0x00000990
        /*0328*/ 	.word	0x000000ff
        /*032c*/ 	.word	0x000000e8
        /*0330*/ 	.short	0x0100
        /*0332*/ 	.byte	0x04
	.zero		1


	//   ....[33]....
        /*0334*/ 	.word	0x000009a0
        /*0338*/ 	.word	0x000000ff
        /*033c*/ 	.word	0x00000108
        /*0340*/ 	.short	0x0100
        /*0342*/ 	.byte	0x04
	.zero		1


	//   ....[34]....
        /*0344*/ 	.word	0x00000a80
        /*0348*/ 	.word	0x000000ff
        /*034c*/ 	.word	0x00000110
        /*0350*/ 	.short	0x0100
        /*0352*/ 	.byte	0x06
	.zero		1


	//   ....[35]....
        /*0354*/ 	.word	0x00000a90
        /*0358*/ 	.word	0x000000ff
        /*035c*/ 	.word	0x00000118
        /*0360*/ 	.short	0x0100
        /*0362*/ 	.byte	0x06
	.zero		1


	//   ....[36]....
        /*0364*/ 	.word	0x00000bc0
        /*0368*/ 	.word	0x000000ff
        /*036c*/ 	.word	0x00000120
        /*0370*/ 	.short	0x0100
        /*0372*/ 	.byte	0x06
	.zero		1


	//   ....[37]....
        /*0374*/ 	.word	0x00000bd0
        /*0378*/ 	.word	0x000000ff
        /*037c*/ 	.word	0x00000130
        /*0380*/ 	.short	0x0100
        /*0382*/ 	.byte	0x06
	.zero		1


	//   ....[38]....
        /*0384*/ 	.word	0x00000be0
        /*0388*/ 	.word	0x000000ff
        /*038c*/ 	.word	0x00000128
        /*0390*/ 	.short	0x0100
        /*0392*/ 	.byte	0x06
	.zero		1


	//   ....[39]....
        /*0394*/ 	.word	0x00000bf0
        /*0398*/ 	.word	0x000000ff
        /*039c*/ 	.word	0x00000138
        /*03a0*/ 	.short	0x0100
        /*03a2*/ 	.byte	0x06
	.zero		1


	//   ....[40]....
        /*03a4*/ 	.word	0x00000d10
        /*03a8*/ 	.word	0x000000ff
        /*03ac*/ 	.word	0x00000140
        /*03b0*/ 	.short	0x0100
        /*03b2*/ 	.byte	0x04
	.zero		1


	//   ....[41]....
        /*03b4*/ 	.word	0x00000d20
        /*03b8*/ 	.word	0x000000ff
        /*03bc*/ 	.word	0x00000160
        /*03c0*/ 	.short	0x0100
        /*03c2*/ 	.byte	0x04
	.zero		1


	//   ....[42]....
        /*03c4*/ 	.word	0x00000d30
        /*03c8*/ 	.word	0x000000ff
        /*03cc*/ 	.word	0x00000148
        /*03d0*/ 	.short	0x0100
        /*03d2*/ 	.byte	0x04
	.zero		1


	//   ....[43]....
        /*03d4*/ 	.word	0x00000d40
        /*03d8*/ 	.word	0x000000ff
        /*03dc*/ 	.word	0x00000168
        /*03e0*/ 	.short	0x0100
        /*03e2*/ 	.byte	0x04
	.zero		1


	//   ....[44]....
        /*03e4*/ 	.word	0x00000d50
        /*03e8*/ 	.word	0x000000ff
        /*03ec*/ 	.word	0x00000150
        /*03f0*/ 	.short	0x0100
        /*03f2*/ 	.byte	0x04
	.zero		1


	//   ....[45]....
        /*03f4*/ 	.word	0x00000d60
        /*03f8*/ 	.word	0x000000ff
        /*03fc*/ 	.word	0x00000170
        /*0400*/ 	.short	0x0100
        /*0402*/ 	.byte	0x04
	.zero		1


	//   ....[46]....
        /*0404*/ 	.word	0x00000d70
        /*0408*/ 	.word	0x000000ff
        /*040c*/ 	.word	0x00000158
        /*0410*/ 	.short	0x0100
        /*0412*/ 	.byte	0x04
	.zero		1


	//   ....[47]....
        /*0414*/ 	.word	0x00000d80
        /*0418*/ 	.word	0x000000ff
        /*041c*/ 	.word	0x00000178
        /*0420*/ 	.short	0x0100
        /*0422*/ 	.byte	0x04
	.zero		1


	//   ....[48]....
        /*0424*/ 	.word	0x00000e70
        /*0428*/ 	.word	0x000000ff
        /*042c*/ 	.word	0x00000180
        /*0430*/ 	.short	0x0100
        /*0432*/ 	.byte	0x04
	.zero		1


	//   ....[49]....
        /*0434*/ 	.word	0x00000e80
        /*0438*/ 	.word	0x000000ff
        /*043c*/ 	.word	0x00000190
        /*0440*/ 	.short	0x0100
        /*0442*/ 	.byte	0x04
	.zero		1


	//   ....[50]....
        /*0444*/ 	.word	0x00000e90
        /*0448*/ 	.word	0x000000ff
        /*044c*/ 	.word	0x00000188
        /*0450*/ 	.short	0x0100
        /*0452*/ 	.byte	0x04
	.zero		1


	//   ....[51]....
        /*0454*/ 	.word	0x00000ea0
        /*0458*/ 	.word	0x000000ff
        /*045c*/ 	.word	0x00000198
        /*0460*/ 	.short	0x0100
        /*0462*/ 	.byte	0x04
	.zero		1


	//   ....[52]....
        /*0464*/ 	.word	0x00000fa0
        /*0468*/ 	.word	0x000000ff
        /*046c*/ 	.word	0x000001a0
        /*0470*/ 	.short	0x0100
        /*0472*/ 	.byte	0x06
	.zero		1


	//   ....[53]....
        /*0474*/ 	.word	0x00001b20
        /*0478*/ 	.word	0x00000000
        /*047c*/ 	.word	0x00000190
        /*0480*/ 	.short	0x010a
        /*0482*/ 	.byte	0xff
	.zero		1


	//   ....[54]....
        /*0484*/ 	.word	0x00001b50
        /*0488*/ 	.word	0x00000000
        /*048c*/ 	.word	0x00000180
        /*0490*/ 	.short	0x0101
        /*0492*/ 	.byte	0xff
	.zero		1


	//   ....[55]....
        /*0494*/ 	.word	0x00001c10
        /*0498*/ 	.word	0x000000ff
        /*049c*/ 	.word	0x00000068
        /*04a0*/ 	.short	0x010a
        /*04a2*/ 	.byte	0x04
	.zero		1


	//   ....[56]....
        /*04a4*/ 	.word	0x00001cd0
        /*04a8*/ 	.word	0x000000ff
        /*04ac*/ 	.word	0x00000068
        /*04b0*/ 	.short	0x010a
        /*04b2*/ 	.byte	0x21
	.zero		1


	//   ....[57]....
        /*04b4*/ 	.word	0x00001ea0
        /*04b8*/ 	.word	0x000000ff
        /*04bc*/ 	.word	0x00000068
        /*04c0*/ 	.short	0x010a
        /*04c2*/ 	.byte	0x07
	.zero		1


	//   ....[58]....
        /*04c4*/ 	.word	0x00001fa0
        /*04c8*/ 	.word	0x000000ff
        /*04cc*/ 	.word	0x00000118
        /*04d0*/ 	.short	0x0101
        /*04d2*/ 	.byte	0x06
	.zero		1


	//   ....[59]....
        /*04d4*/ 	.word	0x00001fc0
        /*04d8*/ 	.word	0x000000ff
        /*04dc*/ 	.word	0x00000068
        /*04e0*/ 	.short	0x010a
        /*04e2*/ 	.byte	0x04
	.zero		1


	//   ....[60]....
        /*04e4*/ 	.word	0x00002040
        /*04e8*/ 	.word	0x000000ff
        /*04ec*/ 	.word	0x00000068
        /*04f0*/ 	.short	0x010a
        /*04f2*/ 	.byte	0x11
	.zero		1


	//   ....[61]....
        /*04f4*/ 	.word	0x000021d0
        /*04f8*/ 	.word	0x000000ff
        /*04fc*/ 	.word	0x00000068
        /*0500*/ 	.short	0x010a
        /*0502*/ 	.byte	0x08
	.zero		1


	//   ....[62]....
        /*0504*/ 	.word	0x00002340
        /*0508*/ 	.word	0x00000003
        /*050c*/ 	.word	0x00000120
        /*0510*/ 	.short	0x010a
        /*0512*/ 	.byte	0xff
	.zero		1


	//   ....[63]....
        /*0514*/ 	.word	0x00002490
        /*0518*/ 	.word	0x00000000
        /*051c*/ 	.word	0x00000000
        /*0520*/ 	.short	0x0101
        /*0522*/ 	.byte	0xff
	.zero		1


	//   ....[64]....
        /*0524*/ 	.word	0x00002a40
        /*0528*/ 	.word	0x000000ff
        /*052c*/ 	.word	0x00000000
        /*0530*/ 	.short	0x010a
        /*0532*/ 	.byte	0x04
	.zero		1


	//   ....[65]....
        /*0534*/ 	.word	0x00002ad0
        /*0538*/ 	.word	0x000000ff
        /*053c*/ 	.word	0x00000000
        /*0540*/ 	.short	0x010a
        /*0542*/ 	.byte	0x05
	.zero		1


	//   ....[66]....
        /*0544*/ 	.word	0x00002b60
        /*0548*/ 	.word	0x000000ff
        /*054c*/ 	.word	0x00000000
        /*0550*/ 	.short	0x010a
        /*0552*/ 	.byte	0x05
	.zero		1


	//   ....[67]....
        /*0554*/ 	.word	0x00002bf0
        /*0558*/ 	.word	0x000000ff
        /*055c*/ 	.word	0x00000000
        /*0560*/ 	.short	0x010a
        /*0562*/ 	.byte	0x05
	.zero		1


	//   ....[68]....
        /*0564*/ 	.word	0x00002c80
        /*0568*/ 	.word	0x000000ff
        /*056c*/ 	.word	0x00000000
        /*0570*/ 	.short	0x010a
        /*0572*/ 	.byte	0x05
	.zero		1


	//   ....[69]....
        /*0574*/ 	.word	0x00002d10
        /*0578*/ 	.word	0x000000ff
        /*057c*/ 	.word	0x00000000
        /*0580*/ 	.short	0x010a
        /*0582*/ 	.byte	0x05
	.zero		1


	//   ....[70]....
        /*0584*/ 	.word	0x00002da0
        /*0588*/ 	.word	0x000000ff
        /*058c*/ 	.word	0x00000000
        /*0590*/ 	.short	0x010a
        /*0592*/ 	.byte	0x05
	.zero		1


	//   ....[71]....
        /*0594*/ 	.word	0x00002e30
        /*0598*/ 	.word	0x000000ff
        /*059c*/ 	.word	0x00000000
        /*05a0*/ 	.short	0x010a
        /*05a2*/ 	.byte	0x05
	.zero		1


	//   ....[72]....
        /*05a4*/ 	.word	0x00002ec0
        /*05a8*/ 	.word	0x000000ff
        /*05ac*/ 	.word	0x00000000
        /*05b0*/ 	.short	0x010a
        /*05b2*/ 	.byte	0x05
	.zero		1


	//   ....[73]....
        /*05b4*/ 	.word	0x00002f50
        /*05b8*/ 	.word	0x000000ff
        /*05bc*/ 	.word	0x00000000
        /*05c0*/ 	.short	0x010a
        /*05c2*/ 	.byte	0x05
	.zero		1


	//   ....[74]....
        /*05c4*/ 	.word	0x00002fe0
        /*05c8*/ 	.word	0x000000ff
        /*05cc*/ 	.word	0x00000000
        /*05d0*/ 	.short	0x010a
        /*05d2*/ 	.byte	0x05
	.zero		1


	//   ....[75]....
        /*05d4*/ 	.word	0x00003070
        /*05d8*/ 	.word	0x000000ff
        /*05dc*/ 	.word	0x00000000
        /*05e0*/ 	.short	0x010a
        /*05e2*/ 	.byte	0x05
	.zero		1


	//   ....[76]....
        /*05e4*/ 	.word	0x00003110
        /*05e8*/ 	.word	0x00000000
        /*05ec*/ 	.word	0x00000000
        /*05f0*/ 	.short	0x010a
        /*05f2*/ 	.byte	0xff
	.zero		1


	//   ....[77]....
        /*05f4*/ 	.word	0x00003230
        /*05f8*/ 	.word	0x00000002
        /*05fc*/ 	.word	0x00000180
        /*0600*/ 	.short	0x010a
        /*0602*/ 	.byte	0xff
	.zero		1


	//   ....[78]....
        /*0604*/ 	.word	0x000032a0
        /*0608*/ 	.word	0x00000002
        /*060c*/ 	.word	0x00000000
        /*0610*/ 	.short	0x0101
        /*0612*/ 	.byte	0xff
	.zero		1


	//   ....[79]....
        /*0614*/ 	.word	0x000032c0
        /*0618*/ 	.word	0x000000ff
        /*061c*/ 	.word	0x00000130
        /*0620*/ 	.short	0x010a
        /*0622*/ 	.byte	0x04
	.zero		1


	//   ....[80]....
        /*0624*/ 	.word	0x000033e0
        /*0628*/ 	.word	0x00000002
        /*062c*/ 	.word	0x00000120
        /*0630*/ 	.short	0x010a
        /*0632*/ 	.byte	0xff
	.zero		1


	//   ....[81]....
        /*0634*/ 	.word	0x000034e0
        /*0638*/ 	.word	0x00000002
        /*063c*/ 	.word	0x00000000
        /*0640*/ 	.short	0x0101
        /*0642*/ 	.byte	0xff
	.zero		1


	//   ....[82]....
        /*0644*/ 	.word	0x00003570
        /*0648*/ 	.word	0x000000ff
        /*064c*/ 	.word	0x00000130
        /*0650*/ 	.short	0x0106
        /*0652*/ 	.byte	0x04
	.zero		1


	//   ....[83]....
        /*0654*/ 	.word	0x00003590
        /*0658*/ 	.word	0x000000ff
        /*065c*/ 	.word	0x00000130
        /*0660*/ 	.short	0x010a
        /*0662*/ 	.byte	0x04
	.zero		1


	//   ....[84]....
        /*0664*/ 	.word	0x00003620
        /*0668*/ 	.word	0x000000ff
        /*066c*/ 	.word	0x00000130
        /*0670*/ 	.short	0x0106
        /*0672*/ 	.byte	0x07
	.zero		1


	//   ....[85]....
        /*0674*/ 	.word	0x00003660
        /*0678*/ 	.word	0x00000000
        /*067c*/ 	.word	0x00000130
        /*0680*/ 	.short	0x010a
        /*0682*/ 	.byte	0xff
	.zero		1


	//   ....[86]....
        /*0684*/ 	.word	0x000038a0
        /*0688*/ 	.word	0x000000ff
        /*068c*/ 	.word	0x00000008
        /*0690*/ 	.short	0x010a
        /*0692*/ 	.byte	0x05
	.zero		1


	//   ....[87]....
        /*0694*/ 	.word	0x000038c0
        /*0698*/ 	.word	0x000000ff
        /*069c*/ 	.word	0x00000008
        /*06a0*/ 	.short	0x010a
        /*06a2*/ 	.byte	0x05
	.zero		1


	//   ....[88]....
        /*06a4*/ 	.word	0x00003a50
        /*06a8*/ 	.word	0x000000ff
        /*06ac*/ 	.word	0x00000008
        /*06b0*/ 	.short	0x010a
        /*06b2*/ 	.byte	0x05
	.zero		1


	//   ....[89]....
        /*06b4*/ 	.word	0x00003a70
        /*06b8*/ 	.word	0x000000ff
        /*06bc*/ 	.word	0x00000008
        /*06c0*/ 	.short	0x010a
        /*06c2*/ 	.byte	0x05
	.zero		1


	//   ....[90]....
        /*06c4*/ 	.word	0x00003b30
        /*06c8*/ 	.word	0x000000ff
        /*06cc*/ 	.word	0x00000000
        /*06d0*/ 	.short	0x0101
        /*06d2*/ 	.byte	0x04
	.zero		1


	//   ....[91]....
        /*06d4*/ 	.word	0x00003e70
        /*06d8*/ 	.word	0x00000000
        /*06dc*/ 	.word	0x00000120
        /*06e0*/ 	.short	0x010a
        /*06e2*/ 	.byte	0xff
	.zero		1


	//   ....[92]....
        /*06e4*/ 	.word	0x00003f30
        /*06e8*/ 	.word	0x00000000
        /*06ec*/ 	.word	0x00000000
        /*06f0*/ 	.short	0x0101
        /*06f2*/ 	.byte	0xff
	.zero		1


	//   ....[93]....
        /*06f4*/ 	.word	0x00003ff0
        /*06f8*/ 	.word	0x000000ff
        /*06fc*/ 	.word	0x00000000
        /*0700*/ 	.short	0x010a
        /*0702*/ 	.byte	0x04
	.zero		1


	//   ....[94]....
        /*0704*/ 	.word	0x00004000
        /*0708*/ 	.word	0x000000ff
        /*070c*/ 	.word	0x00000160
        /*0710*/ 	.short	0x010a
        /*0712*/ 	.byte	0x1f
	.zero		1


	//   ....[95]....
        /*0714*/ 	.word	0x000040b0
        /*0718*/ 	.word	0x000000ff
        /*071c*/ 	.word	0x00000000
        /*0720*/ 	.short	0x010a
        /*0722*/ 	.byte	0x05
	.zero		1


	//   ....[96]....
        /*0724*/ 	.word	0x000041e0
        /*0728*/ 	.word	0x000000ff
        /*072c*/ 	.word	0x00000000
        /*0730*/ 	.short	0x010a
        /*0732*/ 	.byte	0x04
	.zero		1


	//   ....[97]....
        /*0734*/ 	.word	0x000044e0
        /*0738*/ 	.word	0x000000ff
        /*073c*/ 	.word	0x00000000
        /*0740*/ 	.short	0x010a
        /*0742*/ 	.byte	0x04
	.zero		1


	//   ....[98]....
        /*0744*/ 	.word	0x00004570
        /*0748*/ 	.word	0x000000ff
        /*074c*/ 	.word	0x00000000
        /*0750*/ 	.short	0x010a
        /*0752*/ 	.byte	0x05
	.zero		1


	//   ....[99]....
        /*0754*/ 	.word	0x00004600
        /*0758*/ 	.word	0x000000ff
        /*075c*/ 	.word	0x00000000
        /*0760*/ 	.short	0x010a
        /*0762*/ 	.byte	0x05
	.zero		1


	//   ....[100]....
        /*0764*/ 	.word	0x000046a0
        /*0768*/ 	.word	0x00000000
        /*076c*/ 	.word	0x00000000
        /*0770*/ 	.short	0x010a
        /*0772*/ 	.byte	0xff
	.zero		1


	//   ....[101]....
        /*0774*/ 	.word	0x000046e0
        /*0778*/ 	.word	0x00000000
        /*077c*/ 	.word	0x00000000
        /*0780*/ 	.short	0x010a
        /*0782*/ 	.byte	0xff
	.zero		1


	//   ....[102]....
        /*0784*/ 	.word	0x00004750
        /*0788*/ 	.word	0x000000ff
        /*078c*/ 	.word	0x00000000
        /*0790*/ 	.short	0x0101
        /*0792*/ 	.byte	0x04
	.zero		1


	//   ....[103]....
        /*0794*/ 	.word	0x00004790
        /*0798*/ 	.word	0x000000ff
        /*079c*/ 	.word	0x000001a0
        /*07a0*/ 	.short	0x010a
        /*07a2*/ 	.byte	0x1a
	.zero		1


	//   ....[104]....
        /*07a4*/ 	.word	0x000047e0
        /*07a8*/ 	.word	0x000000ff
        /*07ac*/ 	.word	0x00000000
        /*07b0*/ 	.short	0x0101
        /*07b2*/ 	.byte	0x04
	.zero		1


	//   ....[105]....
        /*07b4*/ 	.word	0x00004cc0
        /*07b8*/ 	.word	0x00000008
        /*07bc*/ 	.word	0x00000120
        /*07c0*/ 	.short	0x010a
        /*07c2*/ 	.byte	0xff
	.zero		1


	//   ....[106]....
        /*07c4*/ 	.word	0x00004e30
        /*07c8*/ 	.word	0x00000000
        /*07cc*/ 	.word	0x00000000
        /*07d0*/ 	.short	0x0101
        /*07d2*/ 	.byte	0xff
	.zero		1


	//   ....[107]....
        /*07d4*/ 	.word	0x00005310
        /*07d8*/ 	.word	0x000000ff
        /*07dc*/ 	.word	0x00000118
        /*07e0*/ 	.short	0x010a
        /*07e2*/ 	.byte	0x15
	.zero		1


	//   ....[108]....
        /*07e4*/ 	.word	0x000054a0
        /*07e8*/ 	.word	0x000000ff
        /*07ec*/ 	.word	0x000000f0
        /*07f0*/ 	.short	0x010a
        /*07f2*/ 	.byte	0x15
	.zero		1


	//   ....[109]....
        /*07f4*/ 	.word	0x00005670
        /*07f8*/ 	.word	0x000000ff
        /*07fc*/ 	.word	0x000000d0
        /*0800*/ 	.short	0x010b
        /*0802*/ 	.byte	0x15
	.zero		1


	//   ....[110]....
        /*0804*/ 	.word	0x00005690
        /*0808*/ 	.word	0x000000ff
        /*080c*/ 	.word	0x00000000
        /*0810*/ 	.short	0x0101
        /*0812*/ 	.byte	0x04
	.zero		1


	//   ....[111]....
        /*0814*/ 	.word	0x000056a0
        /*0818*/ 	.word	0x000000ff
        /*081c*/ 	.word	0x000000f8
        /*0820*/ 	.short	0x010a
        /*0822*/ 	.byte	0x15
	.zero		1


	//   ....[112]....
        /*0824*/ 	.word	0x00005850
        /*0828*/ 	.word	0x000000ff
        /*082c*/ 	.word	0x000000d8
        /*0830*/ 	.short	0x010b
        /*0832*/ 	.byte	0x15
	.zero		1


	//   ....[113]....
        /*0834*/ 	.word	0x00005870
        /*0838*/ 	.word	0x000000ff
        /*083c*/ 	.word	0x00000000
        /*0840*/ 	.short	0x0101
        /*0842*/ 	.byte	0x04
	.zero		1


	//   ....[114]....
        /*0844*/ 	.word	0x00005880
        /*0848*/ 	.word	0x000000ff
        /*084c*/ 	.word	0x00000100
        /*0850*/ 	.short	0x010a
        /*0852*/ 	.byte	0x15
	.zero		1


	//   ....[115]....
        /*0854*/ 	.word	0x00005a50
        /*0858*/ 	.word	0x000000ff
        /*085c*/ 	.word	0x000000e0
        /*0860*/ 	.short	0x010b
        /*0862*/ 	.byte	0x15
	.zero		1


	//   ....[116]....
        /*0864*/ 	.word	0x00005a70
        /*0868*/ 	.word	0x000000ff
        /*086c*/ 	.word	0x00000000
        /*0870*/ 	.short	0x0101
        /*0872*/ 	.byte	0x04
	.zero		1


	//   ....[117]....
        /*0874*/ 	.word	0x00005a80
        /*0878*/ 	.word	0x000000ff
        /*087c*/ 	.word	0x00000108
        /*0880*/ 	.short	0x010a
        /*0882*/ 	.byte	0x15
	.zero		1


	//   ....[118]....
        /*0884*/ 	.word	0x00005cd0
        /*0888*/ 	.word	0x000000ff
        /*088c*/ 	.word	0x000000e8
        /*0890*/ 	.short	0x010b
        /*0892*/ 	.byte	0x15
	.zero		1


	//   ....[119]....
        /*0894*/ 	.word	0x00005ce0
        /*0898*/ 	.word	0x000000ff
        /*089c*/ 	.word	0x00000000
        /*08a0*/ 	.short	0x0101
        /*08a2*/ 	.byte	0x34
	.zero		1


	//   ....[120]....
        /*08a4*/ 	.word	0x00005d10
        /*08a8*/ 	.word	0x000000ff
        /*08ac*/ 	.word	0x000000f0
        /*08b0*/ 	.short	0x010a
        /*08b2*/ 	.byte	0x15
	.zero		1


	//   ....[121]....
        /*08b4*/ 	.word	0x00005d30
        /*08b8*/ 	.word	0x000000ff
        /*08bc*/ 	.word	0x000000f8
        /*08c0*/ 	.short	0x010a
        /*08c2*/ 	.byte	0x15
	.zero		1


	//   ....[122]....
        /*08c4*/ 	.word	0x00005d50
        /*08c8*/ 	.word	0x000000ff
        /*08cc*/ 	.word	0x00000100
        /*08d0*/ 	.short	0x010a
        /*08d2*/ 	.byte	0x15
	.zero		1


	//   ....[123]....
        /*08d4*/ 	.word	0x00005d90
        /*08d8*/ 	.word	0x00000000
        /*08dc*/ 	.word	0x00000108
        /*08e0*/ 	.short	0x010a
        /*08e2*/ 	.byte	0xff
	.zero		1


	//   ....[124]....
        /*08e4*/ 	.word	0x000060d0
        /*08e8*/ 	.word	0x00000003
        /*08ec*/ 	.word	0x00000120
        /*08f0*/ 	.short	0x010a
        /*08f2*/ 	.byte	0xff
	.zero		1


	//   ....[125]....
        /*08f4*/ 	.word	0x00006250
        /*08f8*/ 	.word	0x00000000
        /*08fc*/ 	.word	0x00000000
        /*0900*/ 	.short	0x0101
        /*0902*/ 	.byte	0xff
	.zero		1


	//   ....[126]....
        /*0904*/ 	.word	0x00006d90
        /*0908*/ 	.word	0x000000ff
        /*090c*/ 	.word	0x000000d0
        /*0910*/ 	.short	0x010a
        /*0912*/ 	.byte	0x2b
	.zero		1


	//   ....[127]....
        /*0914*/ 	.word	0x00006dd0
        /*0918*/ 	.word	0x00000035
        /*091c*/ 	.word	0x00000140
        /*0920*/ 	.short	0x010a
        /*0922*/ 	.byte	0xff
	.zero		1


	//   ....[128]....
        /*0924*/ 	.word	0x00006ee0
        /*0928*/ 	.word	0x000000ff
        /*092c*/ 	.word	0x000000d0
        /*0930*/ 	.short	0x010a
        /*0932*/ 	.byte	0x2b
	.zero		1


	//   ....[129]....
        /*0934*/ 	.word	0x00006fb0
        /*0938*/ 	.word	0x00000035
        /*093c*/ 	.word	0x00000140
        /*0940*/ 	.short	0x010a
        /*0942*/ 	.byte	0xff
	.zero		1


	//   ....[130]....
        /*0944*/ 	.word	0x00007770
        /*0948*/ 	.word	0x00000000
        /*094c*/ 	.word	0x00000000
        /*0950*/ 	.short	0x0101
        /*0952*/ 	.byte	0xff
	.zero		1


	//   ....[131]....
        /*0954*/ 	.word	0x00007780
        /*0958*/ 	.word	0x00000002
        /*095c*/ 	.word	0x000000d0
        /*0960*/ 	.short	0x010a
        /*0962*/ 	.byte	0xff
	.zero		1


	//   ....[132]....
        /*0964*/ 	.word	0x00007840
        /*0968*/ 	.word	0x00000002
        /*096c*/ 	.word	0x000000d0
        /*0970*/ 	.short	0x010a
        /*0972*/ 	.byte	0xff
	.zero		1


	//   ....[133]....
        /*0974*/ 	.word	0x00008040
        /*0978*/ 	.word	0x00000000
        /*097c*/ 	.word	0x00000000
        /*0980*/ 	.short	0x0101
        /*0982*/ 	.byte	0xff
	.zero		1


	//   ....[134]....
        /*0984*/ 	.word	0x00008060
        /*0988*/ 	.word	0x00000002
        /*098c*/ 	.word	0x000000d0
        /*0990*/ 	.short	0x010a
        /*0992*/ 	.byte	0xff
	.zero		1


	//   ....[135]....
        /*0994*/ 	.word	0x00008110
        /*0998*/ 	.word	0x00000002
        /*099c*/ 	.word	0x000000d0
        /*09a0*/ 	.short	0x010a
        /*09a2*/ 	.byte	0xff
	.zero		1


	//   ....[136]....
        /*09a4*/ 	.word	0x00008910
        /*09a8*/ 	.word	0x00000000
        /*09ac*/ 	.word	0x00000000
        /*09b0*/ 	.short	0x0101
        /*09b2*/ 	.byte	0xff
	.zero		1


	//   ....[137]....
        /*09b4*/ 	.word	0x00008930
        /*09b8*/ 	.word	0x00000003
        /*09bc*/ 	.word	0x000000d0
        /*09c0*/ 	.short	0x010a
        /*09c2*/ 	.byte	0xff
	.zero		1


	//   ....[138]....
        /*09c4*/ 	.word	0x000089e0
        /*09c8*/ 	.word	0x00000003
        /*09cc*/ 	.word	0x000000d0
        /*09d0*/ 	.short	0x010a
        /*09d2*/ 	.byte	0xff
	.zero		1


	//   ....[139]....
        /*09d4*/ 	.word	0x00008c90
        /*09d8*/ 	.word	0x00000035
        /*09dc*/ 	.word	0x00000000
        /*09e0*/ 	.short	0x0101
        /*09e2*/ 	.byte	0xff
	.zero		1


	//   ....[140]....
        /*09e4*/ 	.word	0x00009230
        /*09e8*/ 	.word	0x00000000
        /*09ec*/ 	.word	0x00000000
        /*09f0*/ 	.short	0x0101
        /*09f2*/ 	.byte	0xff
	.zero		1


	//   ....[141]....
        /*09f4*/ 	.word	0x000094c0
        /*09f8*/ 	.word	0x000000ff
        /*09fc*/ 	.word	0x00000000
        /*0a00*/ 	.short	0x0101
        /*0a02*/ 	.byte	0x04
	.zero		1


	//   ....[142]....
        /*0a04*/ 	.word	0x000094e0
        /*0a08*/ 	.word	0x00000000
        /*0a0c*/ 	.word	0x00000190
        /*0a10*/ 	.short	0x010a
        /*0a12*/ 	.byte	0xff
	.zero		1


	//   ....[143]....
        /*0a14*/ 	.word	0x00009540
        /*0a18*/ 	.word	0x00000000
        /*0a1c*/ 	.word	0x00000068
        /*0a20*/ 	.short	0x010a
        /*0a22*/ 	.byte	0xff
	.zero		1


	//   ....[144]....
        /*0a24*/ 	.word	0x000095a0
        /*0a28*/ 	.word	0x00000000
        /*0a2c*/ 	.word	0x00000068
        /*0a30*/ 	.short	0x010a
        /*0a32*/ 	.byte	0xff
	.zero		1


	//   ....[145]....
        /*0a34*/ 	.word	0x000095f0
        /*0a38*/ 	.word	0x00000003
        /*0a3c*/ 	.word	0x00000120
        /*0a40*/ 	.short	0x010a
        /*0a42*/ 	.byte	0xff
	.zero		1


	//   ....[146]....
        /*0a44*/ 	.word	0x00009650
        /*0a48*/ 	.word	0x00000000
        /*0a4c*/ 	.word	0x00000000
        /*0a50*/ 	.short	0x010a
        /*0a52*/ 	.byte	0xff
	.zero		1


	//   ....[147]....
        /*0a54*/ 	.word	0x000096b0
        /*0a58*/ 	.word	0x00000000
        /*0a5c*/ 	.word	0x00000000
        /*0a60*/ 	.short	0x010a
        /*0a62*/ 	.byte	0xff
	.zero		1


	//   ....[148]....
        /*0a64*/ 	.word	0x00009710
        /*0a68*/ 	.word	0x00000000
        /*0a6c*/ 	.word	0x00000000
        /*0a70*/ 	.short	0x010a
        /*0a72*/ 	.byte	0xff
	.zero		1


	//   ....[149]....
        /*0a74*/ 	.word	0x00009770
        /*0a78*/ 	.word	0x00000000
        /*0a7c*/ 	.word	0x00000000
        /*0a80*/ 	.short	0x010a
        /*0a82*/ 	.byte	0xff
	.zero		1


	//   ....[150]....
        /*0a84*/ 	.word	0x000097d0
        /*0a88*/ 	.word	0x00000000
        /*0a8c*/ 	.word	0x00000000
        /*0a90*/ 	.short	0x010a
        /*0a92*/ 	.byte	0xff
	.zero		1


	//   ....[151]....
        /*0a94*/ 	.word	0x00009830
        /*0a98*/ 	.word	0x00000000
        /*0a9c*/ 	.word	0x00000000
        /*0aa0*/ 	.short	0x010a
        /*0aa2*/ 	.byte	0xff
	.zero		1


	//   ....[152]....
        /*0aa4*/ 	.word	0x00009890
        /*0aa8*/ 	.word	0x00000000
        /*0aac*/ 	.word	0x00000000
        /*0ab0*/ 	.short	0x010a
        /*0ab2*/ 	.byte	0xff
	.zero		1


	//   ....[153]....
        /*0ab4*/ 	.word	0x000098f0
        /*0ab8*/ 	.word	0x00000000
        /*0abc*/ 	.word	0x00000000
        /*0ac0*/ 	.short	0x010a
        /*0ac2*/ 	.byte	0xff
	.zero		1


	//   ....[154]....
        /*0ac4*/ 	.word	0x00009950
        /*0ac8*/ 	.word	0x00000000
        /*0acc*/ 	.word	0x00000000
        /*0ad0*/ 	.short	0x010a
        /*0ad2*/ 	.byte	0xff
	.zero		1


	//   ....[155]....
        /*0ad4*/ 	.word	0x000099b0
        /*0ad8*/ 	.word	0x00000000
        /*0adc*/ 	.word	0x00000000
        /*0ae0*/ 	.short	0x010a
        /*0ae2*/ 	.byte	0xff
	.zero		1


	//   ....[156]....
        /*0ae4*/ 	.word	0x00009a10
        /*0ae8*/ 	.word	0x00000000
        /*0aec*/ 	.word	0x00000000
        /*0af0*/ 	.short	0x010a
        /*0af2*/ 	.byte	0xff
	.zero		1


	//   ....[157]....
        /*0af4*/ 	.word	0x00009a70
        /*0af8*/ 	.word	0x00000000
        /*0afc*/ 	.word	0x00000000
        /*0b00*/ 	.short	0x010a
        /*0b02*/ 	.byte	0xff
	.zero		1


	//   ....[158]....
        /*0b04*/ 	.word	0x00009ac0
        /*0b08*/ 	.word	0x00000002
        /*0b0c*/ 	.word	0x00000180
        /*0b10*/ 	.short	0x010a
        /*0b12*/ 	.byte	0xff
	.zero		1


	//   ....[159]....
        /*0b14*/ 	.word	0x00009b20
        /*0b18*/ 	.word	0x00000002
        /*0b1c*/ 	.word	0x00000130
        /*0b20*/ 	.short	0x010a
        /*0b22*/ 	.byte	0xff
	.zero		1


	//   ....[160]....
        /*0b24*/ 	.word	0x00009b70
        /*0b28*/ 	.word	0x00000002
        /*0b2c*/ 	.word	0x00000120
        /*0b30*/ 	.short	0x010a
        /*0b32*/ 	.byte	0xff
	.zero		1


	//   ....[161]....
        /*0b34*/ 	.word	0x00009bd0
        /*0b38*/ 	.word	0x00000000
        /*0b3c*/ 	.word	0x00000130
        /*0b40*/ 	.short	0x010a
        /*0b42*/ 	.byte	0xff
	.zero		1


	//   ....[162]....
        /*0b44*/ 	.word	0x00009c30
        /*0b48*/ 	.word	0x00000005
        /*0b4c*/ 	.word	0x00000008
        /*0b50*/ 	.short	0x010a
        /*0b52*/ 	.byte	0xff
	.zero		1


	//   ....[163]....
        /*0b54*/ 	.word	0x00009d10
        /*0b58*/ 	.word	0x00000000
        /*0b5c*/ 	.word	0x00000008
        /*0b60*/ 	.short	0x010a
        /*0b62*/ 	.byte	0xff
	.zero		1


	//   ....[164]....
        /*0b64*/ 	.word	0x00009d60
        /*0b68*/ 	.word	0x00000000
        /*0b6c*/ 	.word	0x00000120
        /*0b70*/ 	.short	0x010a
        /*0b72*/ 	.byte	0xff
	.zero		1


	//   ....[165]....
        /*0b74*/ 	.word	0x00009dc0
        /*0b78*/ 	.word	0x00000000
        /*0b7c*/ 	.word	0x00000160
        /*0b80*/ 	.short	0x010a
        /*0b82*/ 	.byte	0xff
	.zero		1


	//   ....[166]....
        /*0b84*/ 	.word	0x00009e20
        /*0b88*/ 	.word	0x00000000
        /*0b8c*/ 	.word	0x00000000
        /*0b90*/ 	.short	0x010a
        /*0b92*/ 	.byte	0xff
	.zero		1


	//   ....[167]....
        /*0b94*/ 	.word	0x00009e80
        /*0b98*/ 	.word	0x00000000
        /*0b9c*/ 	.word	0x00000000
        /*0ba0*/ 	.short	0x010a
        /*0ba2*/ 	.byte	0xff
	.zero		1


	//   ....[168]....
        /*0ba4*/ 	.word	0x00009ee0
        /*0ba8*/ 	.word	0x00000000
        /*0bac*/ 	.word	0x00000000
        /*0bb0*/ 	.short	0x010a
        /*0bb2*/ 	.byte	0xff
	.zero		1


	//   ....[169]....
        /*0bb4*/ 	.word	0x00009f40
        /*0bb8*/ 	.word	0x00000000
        /*0bbc*/ 	.word	0x00000000
        /*0bc0*/ 	.short	0x010a
        /*0bc2*/ 	.byte	0xff
	.zero		1


	//   ....[170]....
        /*0bc4*/ 	.word	0x00009fa0
        /*0bc8*/ 	.word	0x00000000
        /*0bcc*/ 	.word	0x000001a0
        /*0bd0*/ 	.short	0x010a
        /*0bd2*/ 	.byte	0xff
	.zero		1


	//   ....[171]....
        /*0bd4*/ 	.word	0x00009ff0
        /*0bd8*/ 	.word	0x00000008
        /*0bdc*/ 	.word	0x00000120
        /*0be0*/ 	.short	0x010a
        /*0be2*/ 	.byte	0xff
	.zero		1


	//   ....[172]....
        /*0be4*/ 	.word	0x0000a050
        /*0be8*/ 	.word	0x00000000
        /*0bec*/ 	.word	0x00000118
        /*0bf0*/ 	.short	0x010a
        /*0bf2*/ 	.byte	0xff
	.zero		1


	//   ....[173]....
        /*0bf4*/ 	.word	0x0000a0b0
        /*0bf8*/ 	.word	0x00000000
        /*0bfc*/ 	.word	0x000000f0
        /*0c00*/ 	.short	0x010a
        /*0c02*/ 	.byte	0xff
	.zero		1


	//   ....[174]....
        /*0c04*/ 	.word	0x0000a110
        /*0c08*/ 	.word	0x00000000
        /*0c0c*/ 	.word	0x000000f8
        /*0c10*/ 	.short	0x010a
        /*0c12*/ 	.byte	0xff
	.zero		1


	//   ....[175]....
        /*0c14*/ 	.word	0x0000a170
        /*0c18*/ 	.word	0x00000000
        /*0c1c*/ 	.word	0x00000100
        /*0c20*/ 	.short	0x010a
        /*0c22*/ 	.byte	0xff
	.zero		1


	//   ....[176]....
        /*0c24*/ 	.word	0x0000a1d0
        /*0c28*/ 	.word	0x00000000
        /*0c2c*/ 	.word	0x00000108
        /*0c30*/ 	.short	0x010a
        /*0c32*/ 	.byte	0xff
	.zero		1


	//   ....[177]....
        /*0c34*/ 	.word	0x0000a230
        /*0c38*/ 	.word	0x00000000
        /*0c3c*/ 	.word	0x000000f0
        /*0c40*/ 	.short	0x010a
        /*0c42*/ 	.byte	0xff
	.zero		1


	//   ....[178]....
        /*0c44*/ 	.word	0x0000a290
        /*0c48*/ 	.word	0x00000000
        /*0c4c*/ 	.word	0x000000f8
        /*0c50*/ 	.short	0x010a
        /*0c52*/ 	.byte	0xff
	.zero		1


	//   ....[179]....
        /*0c54*/ 	.word	0x0000a2f0
        /*0c58*/ 	.word	0x00000000
        /*0c5c*/ 	.word	0x00000100
        /*0c60*/ 	.short	0x010a
        /*0c62*/ 	.byte	0xff
	.zero		1


	//   ....[180]....
        /*0c64*/ 	.word	0x0000a340
        /*0c68*/ 	.word	0x00000003
        /*0c6c*/ 	.word	0x00000120
        /*0c70*/ 	.short	0x010a
        /*0c72*/ 	.byte	0xff
	.zero		1


	//   ....[181]....
        /*0c74*/ 	.word	0x0000a3a0
        /*0c78*/ 	.word	0x00000002
        /*0c7c*/ 	.word	0x000000d0
        /*0c80*/ 	.short	0x010a
        /*0c82*/ 	.byte	0xff
	.zero		1


	//   ....[182]....
        /*0c84*/ 	.word	0x0000a3f0
        /*0c88*/ 	.word	0x00000035
        /*0c8c*/ 	.word	0x00000140
        /*0c90*/ 	.short	0x010a
        /*0c92*/ 	.byte	0xff
	.zero		1


	//   ....[183]....
        /*0c94*/ 	.word	0x0000a440
        /*0c98*/ 	.word	0x00000002
        /*0c9c*/ 	.word	0x000000d0
        /*0ca0*/ 	.short	0x010a
        /*0ca2*/ 	.byte	0xff
	.zero		1


	//   ....[184]....
        /*0ca4*/ 	.word	0x0000a490
        /*0ca8*/ 	.word	0x00000002
        /*0cac*/ 	.word	0x000000d0
        /*0cb0*/ 	.short	0x010a
        /*0cb2*/ 	.byte	0xff
	.zero		1


	//   ....[185]....
        /*0cb4*/ 	.word	0x0000a4e0
        /*0cb8*/ 	.word	0x00000003
        /*0cbc*/ 	.word	0x000000d0
        /*0cc0*/ 	.short	0x010a
        /*0cc2*/ 	.byte	0xff
	.zero		1


	//----- nvinfo : EIATTR_NUM_MBARRIERS
	.align		4
.L_47:
        /*0cc4*/ 	.byte	0x03, 0x38
        /*0cc6*/ 	.short	0x0035


	//----- nvinfo : EIATTR_EXIT_INSTR_OFFSETS
	.align		4
        /*0cc8*/ 	.byte	0x04, 0x1c
        /*0cca*/ 	.short	(.L_49 - .L_48)


	//   ....[0]....
.L_48:
        /*0ccc*/ 	.word	0x00003140


	//   ....[1]....
        /*0cd0*/ 	.word	0x00003630


	//   ....[2]....
        /*0cd4*/ 	.word	0x00003690


	//   ....[3]....
        /*0cd8*/ 	.word	0x00004a10


	//   ....[4]....
        /*0cdc*/ 	.word	0x00005dc0


	//   ....[5]....
        /*0ce0*/ 	.word	0x00005e00


	//   ....[6]....
        /*0ce4*/ 	.word	0x000093b0


	//   ....[7]....
        /*0ce8*/ 	.word	0x00009430


	//   ....[8]....
        /*0cec*/ 	.word	0x00009460


	//   ....[9]....
        /*0cf0*/ 	.word	0x000094d0


	//----- nvinfo : EIATTR_MAX_THREADS
	.align		4
.L_49:
        /*0cf4*/ 	.byte	0x04, 0x05
        /*0cf6*/ 	.short	(.L_51 - .L_50)
.L_50:
        /*0cf8*/ 	.word	0x00000100
        /*0cfc*/ 	.word	0x00000001
        /*0d00*/ 	.word	0x00000001


	//----- nvinfo : EIATTR_CRS_STACK_SIZE
	.align		4
.L_51:
        /*0d04*/ 	.byte	0x04, 0x1e
        /*0d06*/ 	.short	(.L_53 - .L_52)
.L_52:
        /*0d08*/ 	.word	0x00000000


	//----- nvinfo : EIATTR_CBANK_PARAM_SIZE
	.align		4
.L_53:
        /*0d0c*/ 	.byte	0x03, 0x19
        /*0d0e*/ 	.short	0x0800


	//----- nvinfo : EIATTR_PARAM_CBANK
	.align		4
        /*0d10*/ 	.byte	0x04, 0x0a
        /*0d12*/ 	.short	(.L_55 - .L_54)
	.align		4
.L_54:
        /*0d14*/ 	.word	index@(.nv.constant0._ZN7cutlass13device_kernelINS_4gemm6kernel13GemmUniversalIN4cute5tupleIJiiiiEEENS1_10collective13CollectiveMmaINS1_35MainloopSm100TmaUmmaWarpSpecializedILi13ELi2ELi4ENS5_IJNS4_1CILi4EEENSA_ILi1EEESC_EEEEENS5_IJNSA_ILi128EEESF_NSA_ILi64EEEEEENS_6half_tENS5_IJlSC_lEEESI_SJ_NS4_8TiledMMAINS4_8MMA_AtomIJNS4_26SM100_MMA_F16BF16_2x1SM_SSISI_SI_fLi128ELi128ELNS4_4UMMA5MajorE0ELSO_0ELNSN_7ScaleInE0ELSP_0EEEEEENS4_6LayoutINS5_IJSC_SC_SC_EEENS5_IJNSA_ILi0EEESU_SU_EEEEENS5_IJNS4_10UnderscoreESX_SX_EEEEENS4_18SM100_TMA_2SM_LOADENS4_14ComposedLayoutINS4_7SwizzleILi3ELi4ELi3EEENS4_18smem_ptr_flag_bitsILi16EEENSS_INS5_IJNSA_ILi8EEESG_EEENS5_IJSG_SC_EEEEEEEvNS4_8identityENS4_28SM100_TMA_2SM_LOAD_MULTICASTES1A_vS1B_EENS_8epilogue10collective18CollectiveEpilogueINS1E_23Sm100TmaWarpSpecializedILi4ELi2ELi16ELb1ELb0EEEJNS5_IJSG_SF_SG_EEENS5_IJNSS_ISG_SC_EENSS_INS5_IJNSA_ILi16EEENSA_ILi2EEEEEENS5_IJSC_SG_EEEEEEEESI_SJ_SI_SJ_NS1E_6fusion15FusionCallbacksIS1I_NS1R_17LinearCombinationISI_fSI_fLNS_15FloatRoundStyleE2EEES1J_S1Q_JEEENS4_5SM1004TMEM4LOAD26SM100_TMEM_LOAD_32dp32b16xENS4_13SM90_TMA_LOADENS11_INS12_ILi1ELi4ELi3EEES15_NSS_INS5_IJS16_S1L_EEENS5_IJS1L_SC_EEEEEEENS4_39AutoVectorizingCopyWithAssumedAlignmentILi128EEENS4_14SM90_TMA_STOREES26_S28_S28_EEEvvEEEEvNT_6ParamsE)
        /*0d18*/ 	.short	0x0380
        /*0d1a*/ 	.short	0x0800


	//----- nvinfo : EIATTR_SW_WAR
	.align		4
.L_55:
        /*0d1c*/ 	.byte	0x04, 0x36
        /*0d1e*/ 	.short	(.L_57 - .L_56)
.L_56:
        /*0d20*/ 	.word	0x00000008
.L_57:


//--------------------- .nv.callgraph             --------------------------
	.section	.nv.callgraph,"",@"SHT_CUDA_CALLGRAPH"
	.align	4
	.sectionentsize	8
	.align		4
        /*0000*/ 	.word	0x00000000
	.align		4
        /*0004*/ 	.word	0xffffffff
	.align		4
        /*0008*/ 	.word	index@(_ZN7cutlass13device_kernelINS_4gemm6kernel13GemmUniversalIN4cute5tupleIJiiiiEEENS1_10collective13CollectiveMmaINS1_35MainloopSm100TmaUmmaWarpSpecializedILi13ELi2ELi4ENS5_IJNS4_1CILi4EEENSA_ILi1EEESC_EEEEENS5_IJNSA_ILi128EEESF_NSA_ILi64EEEEEENS_6half_tENS5_IJlSC_lEEESI_SJ_NS4_8TiledMMAINS4_8MMA_AtomIJNS4_26SM100_MMA_F16BF16_2x1SM_SSISI_SI_fLi128ELi128ELNS4_4UMMA5MajorE0ELSO_0ELNSN_7ScaleInE0ELSP_0EEEEEENS4_6LayoutINS5_IJSC_SC_SC_EEENS5_IJNSA_ILi0EEESU_SU_EEEEENS5_IJNS4_10UnderscoreESX_SX_EEEEENS4_18SM100_TMA_2SM_LOADENS4_14ComposedLayoutINS4_7SwizzleILi3ELi4ELi3EEENS4_18smem_ptr_flag_bitsILi16EEENSS_INS5_IJNSA_ILi8EEESG_EEENS5_IJSG_SC_EEEEEEEvNS4_8identityENS4_28SM100_TMA_2SM_LOAD_MULTICASTES1A_vS1B_EENS_8epilogue10collective18CollectiveEpilogueINS1E_23Sm100TmaWarpSpecializedILi4ELi2ELi16ELb1ELb0EEEJNS5_IJSG_SF_SG_EEENS5_IJNSS_ISG_SC_EENSS_INS5_IJNSA_ILi16EEENSA_ILi2EEEEEENS5_IJSC_SG_EEEEEEEESI_SJ_SI_SJ_NS1E_6fusion15FusionCallbacksIS1I_NS1R_17LinearCombinationISI_fSI_fLNS_15FloatRoundStyleE2EEES1J_S1Q_JEEENS4_5SM1004TMEM4LOAD26SM100_TMEM_LOAD_32dp32b16xENS4_13SM90_TMA_LOADENS11_INS12_ILi1ELi4ELi3EEES15_NSS_INS5_IJS16_S1L_EEENS5_IJS1L_SC_EEEEEEENS4_39AutoVectorizingCopyWithAssumedAlignmentILi128EEENS4_14SM90_TMA_STOREES26_S28_S28_EEEvvEEEEvNT_6ParamsE)
	.align		4
        /*000c*/ 	.word	index@(__assertfail)
	.align		4
        /*0010*/ 	.word	0x00000000
	.align		4
        /*0014*/ 	.word	0xfffffffe
	.align		4
        /*0018*/ 	.word	0x00000000
	.align		4
        /*001c*/ 	.word	0xfffffffd
	.align		4
        /*0020*/ 	.word	0x00000000
	.align		4
        /*0024*/ 	.word	0xfffffffc


//--------------------- .nv.constant4             --------------------------
	.section	.nv.constant4,"a",@progbits
	.align	8
	.align		8
.nv.constant4:
        /*0000*/ 	.dword	__assertfail
	.align		8
        /*0008*/ 	.dword	__unnamed_1
	.align		8
        /*0010*/ 	.dword	__unnamed_2
	.align		8
        /*0018*/ 	.dword	_ZN40_INTERNAL_50b31cc4_4_k_cu_928bc447_309824cuda3std3__45__cpo5beginE
	.align		8
        /*0020*/ 	.dword	_ZN40_INTERNAL_50b31cc4_4_k_cu_928bc447_309824cuda3std3__45__cpo3endE
	.align		8
        /*0028*/ 	.dword	_ZN40_INTERNAL_50b31cc4_4_k_cu_928bc447_309824cuda3std3__45__cpo6cbeginE
	.align		8
        /*0030*/ 	.dword	_ZN40_INTERNAL_50b31cc4_4_k_cu_928bc447_309824cuda3std3__45__cpo4cendE
	.align		8
        /*0038*/ 	.dword	_ZN40_INTERNAL_50b31cc4_4_k_cu_928bc447_309824cuda3std3__442_GLOBAL__N__50b31cc4_4_k_cu_928bc447_309826ignoreE
	.align		8
        /*0040*/ 	.dword	_ZN40_INTERNAL_50b31cc4_4_k_cu_928bc447_309824cuda3std3__419piecewise_constructE
	.align		8
        /*0048*/ 	.dword	_ZN40_INTERNAL_50b31cc4_4_k_cu_928bc447_309824cuda3std3__48in_placeE
	.align		8
        /*0050*/ 	.dword	_ZN40_INTERNAL_50b31cc4_4_k_cu_928bc447_309824cuda3std6ranges3__45__cpo4swapE
	.align		8
        /*0058*/ 	.dword	_ZN40_INTERNAL_50b31cc4_4_k_cu_928bc447_309824cuda3std6ranges3__45__cpo9iter_moveE
	.align		8
        /*0060*/ 	.dword	_ZN40_INTERNAL_50b31cc4_4_k_cu_928bc447_309824cute7productE
	.align		8
        /*0068*/ 	.dword	_ZN40_INTERNAL_50b31cc4_4_k_cu_928bc447_309824cute1_E
	.align		8
        /*0070*/ 	.dword	$str$25
	.align		8
        /*0078*/ 	.dword	$str$26
	.align		8
        /*0080*/ 	.dword	$str$27
	.align		8
        /*0088*/ 	.dword	$str$28


//--------------------- .text._ZN7cutlass13device_kernelINS_4gemm6kernel13GemmUniversalIN4cute5tupleIJiiiiEEENS1_10collective13CollectiveMmaINS1_35MainloopSm100TmaUmmaWarpSpecializedILi13ELi2ELi4ENS5_IJNS4_1CILi4EEENSA_ILi1EEESC_EEEEENS5_IJNSA_ILi128EEESF_NSA_ILi64EEEEEENS_6half_tENS5_IJlSC_lEEESI_SJ_NS4_8TiledMMAINS4_8MMA_AtomIJNS4_26SM100_MMA_F16BF16_2x1SM_SSISI_SI_fLi128ELi128ELNS4_4UMMA5MajorE0ELSO_0ELNSN_7ScaleInE0ELSP_0EEEEEENS4_6LayoutINS5_IJSC_SC_SC_EEENS5_IJNSA_ILi0EEESU_SU_EEEEENS5_IJNS4_10UnderscoreESX_SX_EEEEENS4_18SM100_TMA_2SM_LOADENS4_14ComposedLayoutINS4_7SwizzleILi3ELi4ELi3EEENS4_18smem_ptr_flag_bitsILi16EEENSS_INS5_IJNSA_ILi8EEESG_EEENS5_IJSG_SC_EEEEEEEvNS4_8identityENS4_28SM100_TMA_2SM_LOAD_MULTICASTES1A_vS1B_EENS_8epilogue10collective18CollectiveEpilogueINS1E_23Sm100TmaWarpSpecializedILi4ELi2ELi16ELb1ELb0EEEJNS5_IJSG_SF_SG_EEENS5_IJNSS_ISG_SC_EENSS_INS5_IJNSA_ILi16EEENSA_ILi2EEEEEENS5_IJSC_SG_EEEEEEEESI_SJ_SI_SJ_NS1E_6fusion15FusionCallbacksIS1I_NS1R_17LinearCombinationISI_fSI_fLNS_15FloatRoundStyleE2EEES1J_S1Q_JEEENS4_5SM1004TMEM4LOAD26SM100_TMEM_LOAD_32dp32b16xENS4_13SM90_TMA_LOADENS11_INS12_ILi1ELi4ELi3EEES15_NSS_INS5_IJS16_S1L_EEENS5_IJS1L_SC_EEEEEEENS4_39AutoVectorizingCopyWithAssumedAlignmentILi128EEENS4_14SM90_TMA_STOREES26_S28_S28_EEEvvEEEEvNT_6ParamsE --------------------------
	.section	.text._ZN7cutlass13device_kernelINS_4gemm6kernel13GemmUniversalIN4cute5tupleIJiiiiEEENS1_10collective13CollectiveMmaINS1_35MainloopSm100TmaUmmaWarpSpecializedILi13ELi2ELi4ENS5_IJNS4_1CILi4EEENSA_ILi1EEESC_EEEEENS5_IJNSA_ILi128EEESF_NSA_ILi64EEEEEENS_6half_tENS5_IJlSC_lEEESI_SJ_NS4_8TiledMMAINS4_8MMA_AtomIJNS4_26SM100_MMA_F16BF16_2x1SM_SSISI_SI_fLi128ELi128ELNS4_4UMMA5MajorE0ELSO_0ELNSN_7ScaleInE0ELSP_0EEEEEENS4_6LayoutINS5_IJSC_SC_SC_EEENS5_IJNSA_ILi0EEESU_SU_EEEEENS5_IJNS4_10UnderscoreESX_SX_EEEEENS4_18SM100_TMA_2SM_LOADENS4_14ComposedLayoutINS4_7SwizzleILi3ELi4ELi3EEENS4_18smem_ptr_flag_bitsILi16EEENSS_INS5_IJNSA_ILi8EEESG_EEENS5_IJSG_SC_EEEEEEEvNS4_8identityENS4_28SM100_TMA_2SM_LOAD_MULTICASTES1A_vS1B_EENS_8epilogue10collective18CollectiveEpilogueINS1E_23Sm100TmaWarpSpecializedILi4ELi2ELi16ELb1ELb0EEEJNS5_IJSG_SF_SG_EEENS5_IJNSS_ISG_SC_EENSS_INS5_IJNSA_ILi16EEENSA_ILi2EEEEEENS5_IJSC_SG_EEEEEEEESI_SJ_SI_SJ_NS1E_6fusion15FusionCallbacksIS1I_NS1R_17LinearCombinationISI_fSI_fLNS_15FloatRoundStyleE2EEES1J_S1Q_JEEENS4_5SM1004TMEM4LOAD26SM100_TMEM_LOAD_32dp32b16xENS4_13SM90_TMA_LOADENS11_INS12_ILi1ELi4ELi3EEES15_NSS_INS5_IJS16_S1L_EEENS5_IJS1L_SC_EEEEEEENS4_39AutoVectorizingCopyWithAssumedAlignmentILi128EEENS4_14SM90_TMA_STOREES26_S28_S28_EEEvvEEEEvNT_6ParamsE,"ax",@progbits
	.align	128
.text._ZN7cutlass13device_kernelINS_4gemm6kernel13GemmUniversalIN4cute5tupleIJiiiiEEENS1_10collective13CollectiveMmaINS1_35MainloopSm100TmaUmmaWarpSpecializedILi13ELi2ELi4ENS5_IJNS4_1CILi4EEENSA_ILi1EEESC_EEEEENS5_IJNSA_ILi128EEESF_NSA_ILi64EEEEEENS_6half_tENS5_IJlSC_lEEESI_SJ_NS4_8TiledMMAINS4_8MMA_AtomIJNS4_26SM100_MMA_F16BF16_2x1SM_SSISI_SI_fLi128ELi128ELNS4_4UMMA5MajorE0ELSO_0ELNSN_7ScaleInE0ELSP_0EEEEEENS4_6LayoutINS5_IJSC_SC_SC_EEENS5_IJNSA_ILi0EEESU_SU_EEEEENS5_IJNS4_10UnderscoreESX_SX_EEEEENS4_18SM100_TMA_2SM_LOADENS4_14ComposedLayoutINS4_7SwizzleILi3ELi4ELi3EEENS4_18smem_ptr_flag_bitsILi16EEENSS_INS5_IJNSA_ILi8EEESG_EEENS5_IJSG_SC_EEEEEEEvNS4_8identityENS4_28SM100_TMA_2SM_LOAD_MULTICASTES1A_vS1B_EENS_8epilogue10collective18CollectiveEpilogueINS1E_23Sm100TmaWarpSpecializedILi4ELi2ELi16ELb1ELb0EEEJNS5_IJSG_SF_SG_EEENS5_IJNSS_ISG_SC_EENSS_INS5_IJNSA_ILi16EEENSA_ILi2EEEEEENS5_IJSC_SG_EEEEEEEESI_SJ_SI_SJ_NS1E_6fusion15FusionCallbacksIS1I_NS1R_17LinearCombinationISI_fSI_fLNS_15FloatRoundStyleE2EEES1J_S1Q_JEEENS4_5SM1004TMEM4LOAD26SM100_TMEM_LOAD_32dp32b16xENS4_13SM90_TMA_LOADENS11_INS12_ILi1ELi4ELi3EEES15_NSS_INS5_IJS16_S1L_EEENS5_IJS1L_SC_EEEEEEENS4_39AutoVectorizingCopyWithAssumedAlignmentILi128EEENS4_14SM90_TMA_STOREES26_S28_S28_EEEvvEEEEvNT_6ParamsE:
        .type           _ZN7cutlass13device_kernelINS_4gemm6kernel13GemmUniversalIN4cute5tupleIJiiiiEEENS1_10collective13CollectiveMmaINS1_35MainloopSm100TmaUmmaWarpSpecializedILi13ELi2ELi4ENS5_IJNS4_1CILi4EEENSA_ILi1EEESC_EEEEENS5_IJNSA_ILi128EEESF_NSA_ILi64EEEEEENS_6half_tENS5_IJlSC_lEEESI_SJ_NS4_8TiledMMAINS4_8MMA_AtomIJNS4_26SM100_MMA_F16BF16_2x1SM_SSISI_SI_fLi128ELi128ELNS4_4UMMA5MajorE0ELSO_0ELNSN_7ScaleInE0ELSP_0EEEEEENS4_6LayoutINS5_IJSC_SC_SC_EEENS5_IJNSA_ILi0EEESU_SU_EEEEENS5_IJNS4_10UnderscoreESX_SX_EEEEENS4_18SM100_TMA_2SM_LOADENS4_14ComposedLayoutINS4_7SwizzleILi3ELi4ELi3EEENS4_18smem_ptr_flag_bitsILi16EEENSS_INS5_IJNSA_ILi8EEESG_EEENS5_IJSG_SC_EEEEEEEvNS4_8identityENS4_28SM100_TMA_2SM_LOAD_MULTICASTES1A_vS1B_EENS_8epilogue10collective18CollectiveEpilogueINS1E_23Sm100TmaWarpSpecializedILi4ELi2ELi16ELb1ELb0EEEJNS5_IJSG_SF_SG_EEENS5_IJNSS_ISG_SC_EENSS_INS5_IJNSA_ILi16EEENSA_ILi2EEEEEENS5_IJSC_SG_EEEEEEEESI_SJ_SI_SJ_NS1E_6fusion15FusionCallbacksIS1I_NS1R_17LinearCombinationISI_fSI_fLNS_15FloatRoundStyleE2EEES1J_S1Q_JEEENS4_5SM1004TMEM4LOAD26SM100_TMEM_LOAD_32dp32b16xENS4_13SM90_TMA_LOADENS11_INS12_ILi1ELi4ELi3EEES15_NSS_INS5_IJS16_S1L_EEENS5_IJS1L_SC_EEEEEEENS4_39AutoVectorizingCopyWithAssumedAlignmentILi128EEENS4_14SM90_TMA_STOREES26_S28_S28_EEEvvEEEEvNT_6ParamsE,@function
        .size           _ZN7cutlass13device_kernelINS_4gemm6kernel13GemmUniversalIN4cute5tupleIJiiiiEEENS1_10collective13CollectiveMmaINS1_35MainloopSm100TmaUmmaWarpSpecializedILi13ELi2ELi4ENS5_IJNS4_1CILi4EEENSA_ILi1EEESC_EEEEENS5_IJNSA_ILi128EEESF_NSA_ILi64EEEEEENS_6half_tENS5_IJlSC_lEEESI_SJ_NS4_8TiledMMAINS4_8MMA_AtomIJNS4_26SM100_MMA_F16BF16_2x1SM_SSISI_SI_fLi128ELi128ELNS4_4UMMA5MajorE0ELSO_0ELNSN_7ScaleInE0ELSP_0EEEEEENS4_6LayoutINS5_IJSC_SC_SC_EEENS5_IJNSA_ILi0EEESU_SU_EEEEENS5_IJNS4_10UnderscoreESX_SX_EEEEENS4_18SM100_TMA_2SM_LOADENS4_14ComposedLayoutINS4_7SwizzleILi3ELi4ELi3EEENS4_18smem_ptr_flag_bitsILi16EEENSS_INS5_IJNSA_ILi8EEESG_EEENS5_IJSG_SC_EEEEEEEvNS4_8identityENS4_28SM100_TMA_2SM_LOAD_MULTICASTES1A_vS1B_EENS_8epilogue10collective18CollectiveEpilogueINS1E_23Sm100TmaWarpSpecializedILi4ELi2ELi16ELb1ELb0EEEJNS5_IJSG_SF_SG_EEENS5_IJNSS_ISG_SC_EENSS_INS5_IJNSA_ILi16EEENSA_ILi2EEEEEENS5_IJSC_SG_EEEEEEEESI_SJ_SI_SJ_NS1E_6fusion15FusionCallbacksIS1I_NS1R_17LinearCombinationISI_fSI_fLNS_15FloatRoundStyleE2EEES1J_S1Q_JEEENS4_5SM1004TMEM4LOAD26SM100_TMEM_LOAD_32dp32b16xENS4_13SM90_TMA_LOADENS11_INS12_ILi1ELi4ELi3EEES15_NSS_INS5_IJS16_S1L_EEENS5_IJS1L_SC_EEEEEEENS4_39AutoVectorizingCopyWithAssumedAlignmentILi128EEENS4_14SM90_TMA_STOREES26_S28_S28_EEEvvEEEEvNT_6ParamsE,(.L_x_225 - _ZN7cutlass13device_kernelINS_4gemm6kernel13GemmUniversalIN4cute5tupleIJiiiiEEENS1_10collective13CollectiveMmaINS1_35MainloopSm100TmaUmmaWarpSpecializedILi13ELi2ELi4ENS5_IJNS4_1CILi4EEENSA_ILi1EEESC_EEEEENS5_IJNSA_ILi128EEESF_NSA_ILi64EEEEEENS_6half_tENS5_IJlSC_lEEESI_SJ_NS4_8TiledMMAINS4_8MMA_AtomIJNS4_26SM100_MMA_F16BF16_2x1SM_SSISI_SI_fLi128ELi128ELNS4_4UMMA5MajorE0ELSO_0ELNSN_7ScaleInE0ELSP_0EEEEEENS4_6LayoutINS5_IJSC_SC_SC_EEENS5_IJNSA_ILi0EEESU_SU_EEEEENS5_IJNS4_10UnderscoreESX_SX_EEEEENS4_18SM100_TMA_2SM_LOADENS4_14ComposedLayoutINS4_7SwizzleILi3ELi4ELi3EEENS4_18smem_ptr_flag_bitsILi16EEENSS_INS5_IJNSA_ILi8EEESG_EEENS5_IJSG_SC_EEEEEEEvNS4_8identityENS4_28SM100_TMA_2SM_LOAD_MULTICASTES1A_vS1B_EENS_8epilogue10collective18CollectiveEpilogueINS1E_23Sm100TmaWarpSpecializedILi4ELi2ELi16ELb1ELb0EEEJNS5_IJSG_SF_SG_EEENS5_IJNSS_ISG_SC_EENSS_INS5_IJNSA_ILi16EEENSA_ILi2EEEEEENS5_IJSC_SG_EEEEEEEESI_SJ_SI_SJ_NS1E_6fusion15FusionCallbacksIS1I_NS1R_17LinearCombinationISI_fSI_fLNS_15FloatRoundStyleE2EEES1J_S1Q_JEEENS4_5SM1004TMEM4LOAD26SM100_TMEM_LOAD_32dp32b16xENS4_13SM90_TMA_LOADENS11_INS12_ILi1ELi4ELi3EEES15_NSS_INS5_IJS16_S1L_EEENS5_IJS1L_SC_EEEEEEENS4_39AutoVectorizingCopyWithAssumedAlignmentILi128EEENS4_14SM90_TMA_STOREES26_S28_S28_EEEvvEEEEvNT_6ParamsE)
        .other          _ZN7cutlass13device_kernelINS_4gemm6kernel13GemmUniversalIN4cute5tupleIJiiiiEEENS1_10collective13CollectiveMmaINS1_35MainloopSm100TmaUmmaWarpSpecializedILi13ELi2ELi4ENS5_IJNS4_1CILi4EEENSA_ILi1EEESC_EEEEENS5_IJNSA_ILi128EEESF_NSA_ILi64EEEEEENS_6half_tENS5_IJlSC_lEEESI_SJ_NS4_8TiledMMAINS4_8MMA_AtomIJNS4_26SM100_MMA_F16BF16_2x1SM_SSISI_SI_fLi128ELi128ELNS4_4UMMA5MajorE0ELSO_0ELNSN_7ScaleInE0ELSP_0EEEEEENS4_6LayoutINS5_IJSC_SC_SC_EEENS5_IJNSA_ILi0EEESU_SU_EEEEENS5_IJNS4_10UnderscoreESX_SX_EEEEENS4_18SM100_TMA_2SM_LOADENS4_14ComposedLayoutINS4_7SwizzleILi3ELi4ELi3EEENS4_18smem_ptr_flag_bitsILi16EEENSS_INS5_IJNSA_ILi8EEESG_EEENS5_IJSG_SC_EEEEEEEvNS4_8identityENS4_28SM100_TMA_2SM_LOAD_MULTICASTES1A_vS1B_EENS_8epilogue10collective18CollectiveEpilogueINS1E_23Sm100TmaWarpSpecializedILi4ELi2ELi16ELb1ELb0EEEJNS5_IJSG_SF_SG_EEENS5_IJNSS_ISG_SC_EENSS_INS5_IJNSA_ILi16EEENSA_ILi2EEEEEENS5_IJSC_SG_EEEEEEEESI_SJ_SI_SJ_NS1E_6fusion15FusionCallbacksIS1I_NS1R_17LinearCombinationISI_fSI_fLNS_15FloatRoundStyleE2EEES1J_S1Q_JEEENS4_5SM1004TMEM4LOAD26SM100_TMEM_LOAD_32dp32b16xENS4_13SM90_TMA_LOADENS11_INS12_ILi1ELi4ELi3EEES15_NSS_INS5_IJS16_S1L_EEENS5_IJS1L_SC_EEEEEEENS4_39AutoVectorizingCopyWithAssumedAlignmentILi128EEENS4_14SM90_TMA_STOREES26_S28_S28_EEEvvEEEEvNT_6ParamsE,@"STO_CUDA_ENTRY STV_DEFAULT"
_ZN7cutlass13device_kernelINS_4gemm6kernel13GemmUniversalIN4cute5tupleIJiiiiEEENS1_10collective13CollectiveMmaINS1_35MainloopSm100TmaUmmaWarpSpecializedILi13ELi2ELi4ENS5_IJNS4_1CILi4EEENSA_ILi1EEESC_EEEEENS5_IJNSA_ILi128EEESF_NSA_ILi64EEEEEENS_6half_tENS5_IJlSC_lEEESI_SJ_NS4_8TiledMMAINS4_8MMA_AtomIJNS4_26SM100_MMA_F16BF16_2x1SM_SSISI_SI_fLi128ELi128ELNS4_4UMMA5MajorE0ELSO_0ELNSN_7ScaleInE0ELSP_0EEEEEENS4_6LayoutINS5_IJSC_SC_SC_EEENS5_IJNSA_ILi0EEESU_SU_EEEEENS5_IJNS4_10UnderscoreESX_SX_EEEEENS4_18SM100_TMA_2SM_LOADENS4_14ComposedLayoutINS4_7SwizzleILi3ELi4ELi3EEENS4_18smem_ptr_flag_bitsILi16EEENSS_INS5_IJNSA_ILi8EEESG_EEENS5_IJSG_SC_EEEEEEEvNS4_8identityENS4_28SM100_TMA_2SM_LOAD_MULTICASTES1A_vS1B_EENS_8epilogue10collective18CollectiveEpilogueINS1E_23Sm100TmaWarpSpecializedILi4ELi2ELi16ELb1ELb0EEEJNS5_IJSG_SF_SG_EEENS5_IJNSS_ISG_SC_EENSS_INS5_IJNSA_ILi16EEENSA_ILi2EEEEEENS5_IJSC_SG_EEEEEEEESI_SJ_SI_SJ_NS1E_6fusion15FusionCallbacksIS1I_NS1R_17LinearCombinationISI_fSI_fLNS_15FloatRoundStyleE2EEES1J_S1Q_JEEENS4_5SM1004TMEM4LOAD26SM100_TMEM_LOAD_32dp32b16xENS4_13SM90_TMA_LOADENS11_INS12_ILi1ELi4ELi3EEES15_NSS_INS5_IJS16_S1L_EEENS5_IJS1L_SC_EEEEEEENS4_39AutoVectorizingCopyWithAssumedAlignmentILi128EEENS4_14SM90_TMA_STOREES26_S28_S28_EEEvvEEEEvNT_6ParamsE:
[----:B------:R-:W1:Y:S01]  /*0000*/  LDC R1, c[0x0][0x37c] ;  /* 0x0000df00ff017b82 */ /* 0x000e620000000800 */
[----:B------:R-:W2:Y:S01]  /*0010*/  S2R R60, SR_TID.X ;  /* 0x00000000003c7919 */ /* 0x000ea20000002100 */
[----:B------:R-:W3:Y:S06]  /*0020*/  LDCU.64 UR8, c[0x0][0x890] ;  /* 0x00011200ff0877ac */ /* 0x000eec0008000a00 */
[----:B------:R-:W4:Y:S01]  /*0030*/  S2UR UR47, SR_CgaCtaId ;  /* 0x00000000002f79c3 */ /* 0x000f220000008800 */
[----:B------:R-:W-:Y:S02]  /*0040*/  PRMT R46, RZ, 0x7610, R46 ;  /* 0x00007610ff2e7816 */ /* 0x000fe4000000002e */
[----:B------:R-:W-:Y:S01]  /*0050*/  ELECT P1, URZ, PT ;  /* 0x0000000000ff782f */ /* 0x000fe20003820000 */
[----:B---3--:R-:W-:-:S04]  /*0060*/  UISETP.NE.U32.AND UP0, UPT, UR8, URZ, UPT ;  /* 0x000000ff0800728c */ /* 0x008fc8000bf05070 */
[----:B------:R-:W-:Y:S02]  /*0070*/  UISETP.NE.AND.EX UP0, UPT, UR9, URZ, UPT, UP0 ;  /* 0x000000ff0900728c */ /* 0x000fe4000bf05300 */
[----:B----4-:R-:W-:Y:S02]  /*0080*/  ULOP3.LUT UR48, UR47, 0x1, URZ, 0xc0, !UPT ;  /* 0x000000012f307892 */ /* 0x010fe4000f8ec0ff */
[----:B------:R-:W-:Y:S01]  /*0090*/  ULOP3.LUT UR49, UR47, 0x1, URZ, 0x3c, !UPT ;  /* 0x000000012f317892 */ /* 0x000fe2000f8e3cff */
[----:B--2---:R-:W-:-:S05]  /*00a0*/  SHF.R.U32.HI R47, RZ, 0x5, R60 ;  /* 0x00000005ff2f7819 */ /* 0x004fca000001163c */
[----:B------:R-:W2:Y:S02]  /*00b0*/  SHFL.IDX PT, R0, R47, RZ, 0x1f ;  /* 0x00001fff2f007589 */ /* 0x000ea400000e0000 */
[----:B--2---:R-:W-:Y:S01]  /*00c0*/  R2UR UR18, R0 ;  /* 0x00000000001272ca */ /* 0x004fe200000e0000 */
[----:B-1----:R-:W-:-:S14]  /*00d0*/  BRA.U UP0, `(.L_x_0) ;  /* 0x0000000100307547 */ /* 0x002fdc000b800000 */
[----:B------:R-:W1:Y:S02]  /*00e0*/  LDCU.64 UR4, c[0x0][0x888] ;  /* 0x00011100ff0477ac */ /* 0x000e640008000a00 */
[----:B-1----:R-:W-:-:S04]  /*00f0*/  UISETP.NE.U32.AND UP0, UPT, UR4, URZ, UPT ;  /* 0x000000ff0400728c */ /* 0x002fc8000bf05070 */
[----:B------:R-:W-:-:S09]  /*0100*/  UISETP.NE.AND.EX UP0, UPT, UR5, URZ, UPT, UP0 ;  /* 0x000000ff0500728c */ /* 0x000fd2000bf05300 */
[----:B------:R-:W-:Y:S05]  /*0110*/  BRA.U !UP0, `(.L_x_1) ;  /* 0x0000000108147547 */ /* 0x000fea000b800000 */
[----:B------:R-:W1:Y:S01]  /*0120*/  LDC.64 R2, c[0x0][0x888] ;  /* 0x00022200ff027b82 */ /* 0x000e620000000a00 */
[----:B------:R-:W1:Y:S02]  /*0130*/  LDCU.64 UR4, c[0x0][0x358] ;  /* 0x00006b00ff0477ac */ /* 0x000e640008000a00 */
[----:B-1----:R1:W5:Y:S01]  /*0140*/  LDG.E R27, desc[UR4][R2.64] ;  /* 0x00000004021b7981 */ /* 0x002362000c1e1900 */
[----:B------:R-:W-:Y:S01]  /*0150*/  HFMA2 R46, -RZ, RZ, 0, 5.9604644775390625e-08 ;  /* 0x00000001ff2e7431 */ /* 0x000fe200000001ff */
[----:B------:R-:W-:Y:S05]  /*0160*/  BRA `(.L_x_0) ;  /* 0x00000000000c7947 */ /* 0x000fea0003800000 */
.L_x_1:
[----:B------:R-:W1:Y:S01]  /*0170*/  LDCU UR4, c[0x0][0x880] ;  /* 0x00011000ff0477ac */ /* 0x000e620008000800 */
[----:B------:R-:W-:Y:S01]  /*0180*/  HFMA2 R46, -RZ, RZ, 0, 5.9604644775390625e-08 ;  /* 0x00000001ff2e7431 */ /* 0x000fe200000001ff */
[----:B-1----:R-:W-:-:S07]  /*0190*/  MOV R27, UR4 ;  /* 0x00000004001b7c02 */ /* 0x002fce0008000f00 */
.L_x_0:
[----:B------:R-:W2:Y:S02]  /*01a0*/  LDCU.64 UR4, c[0x0][0x8b0] ;  /* 0x00011600ff0477ac */ /* 0x000ea40008000a00 */
[----:B--2---:R-:W-:-:S04]  /*01b0*/  UISETP.NE.U32.AND UP0, UPT, UR4, URZ, UPT ;  /* 0x000000ff0400728c */ /* 0x004fc8000bf05070 */
[----:B------:R-:W-:-:S09]  /*01c0*/  UISETP.NE.AND.EX UP0, UPT, UR5, URZ, UPT, UP0 ;  /* 0x000000ff0500728c */ /* 0x000fd2000bf05300 */
[----:B------:R-:W-:Y:S05]  /*01d0*/  BRA.U UP0, `(.L_x_2) ;  /* 0x0000000100287547 */ /* 0x000fea000b800000 */
[----:B------:R-:W2:Y:S02]  /*01e0*/  LDCU.64 UR4, c[0x0][0x8a8] ;  /* 0x00011500ff0477ac */ /* 0x000ea40008000a00 */
[----:B--2---:R-:W-:-:S04]  /*01f0*/  UISETP.NE.U32.AND UP0, UPT, UR4, URZ, UPT ;  /* 0x000000ff0400728c */ /* 0x004fc8000bf05070 */
[----:B------:R-:W-:-:S09]  /*0200*/  UISETP.NE.AND.EX UP0, UPT, UR5, URZ, UPT, UP0 ;  /* 0x000000ff0500728c */ /* 0x000fd2000bf05300 */
[----:B------:R-:W-:Y:S05]  /*0210*/  BRA.U !UP0, `(.L_x_3) ;  /* 0x0000000108107547 */ /* 0x000fea000b800000 */
[----:B------:R-:W2:Y:S01]  /*0220*/  LDC.64 R24, c[0x0][0x8a8] ;  /* 0x00022a00ff187b82 */ /* 0x000ea20000000a00 */
[----:B------:R-:W2:Y:S02]  /*0230*/  LDCU.64 UR4, c[0x0][0x358] ;  /* 0x00006b00ff0477ac */ /* 0x000ea40008000a00 */
[----:B--2---:R2:W5:Y:S01]  /*0240*/  LDG.E R24, desc[UR4][R24.64] ;  /* 0x0000000418187981 */ /* 0x004562000c1e1900 */
[----:B------:R-:W-:Y:S05]  /*0250*/  BRA `(.L_x_2) ;  /* 0x0000000000087947 */ /* 0x000fea0003800000 */
.L_x_3:
[----:B------:R-:W2:Y:S02]  /*0260*/  LDCU UR4, c[0x0][0x8a0] ;  /* 0x00011400ff0477ac */ /* 0x000ea40008000800 */
[----:B--2---:R-:W-:Y:S02]  /*0270*/  MOV R24, UR4 ;  /* 0x0000000400187c02 */ /* 0x004fe40008000f00 */
.L_x_2:
[----:B------:R-:W-:Y:S01]  /*0280*/  IMAD.U32 R0, RZ, RZ, UR18 ;  /* 0x00000012ff007e24 */ /* 0x000fe2000f8e00ff */
[----:B------:R-:W-:Y:S04]  /*0290*/  BSSY.RECONVERGENT B0, `(.L_x_4) ;  /* 0x000000c000007945 */ /* 0x000fe80003800200 */
[C---:B------:R-:W-:Y:S02]  /*02a0*/  ISETP.NE.OR P2, PT, R0.reuse, 0x1, !P1 ;  /* 0x000000010000780c */ /* 0x040fe40004f45670 */
[----:B------:R-:W-:-:S11]  /*02b0*/  ISETP.NE.OR P0, PT, R0, 0x3, !P1 ;  /* 0x000000030000780c */ /* 0x000fd60004f05670 */
[----:B------:R-:W-:Y:S05]  /*02c0*/  @P2 BRA `(.L_x_5) ;  /* 0x0000000000202947 */ /* 0x000fea0003800000 */
[----:B------:R-:W3:Y:S02]  /*02d0*/  LDCU.64 UR4, c[0x0][0x348] ;  /* 0x00006900ff0477ac */ /* 0x000ee40008000a00 */
[----:B---3--:R-:W-:Y:S02]  /*02e0*/  UIADD3 UR6, UP1, UPT, UR4, 0x80, URZ ;  /* 0x0000008004067890 */ /* 0x008fe4000ff3e0ff */
[----:B------:R-:W-:Y:S02]  /*02f0*/  UIADD3 UR4, UP0, UPT, UR4, 0x180, URZ ;  /* 0x0000018004047890 */ /* 0x000fe4000ff1e0ff */
[----:B------:R-:W-:Y:S02]  /*0300*/  UIADD3.X UR7, UPT, UPT, URZ, UR5, URZ, UP1, !UPT ;  /* 0x00000005ff077290 */ /* 0x000fe40008ffe4ff */
[----:B------:R-:W-:-:S07]  /*0310*/  UIADD3.X UR5, UPT, UPT, URZ, UR5, URZ, UP0, !UPT ;  /* 0x00000005ff057290 */ /* 0x000fce00087fe4ff */
[----:B------:R3:W-:Y:S02]  /*0320*/  UTMACCTL.PF [UR6] ;  /* 0x00000000060079b9 */ /* 0x0007e40008040000 */
[----:B------:R3:W-:Y:S02]  /*0330*/  UTMACCTL.PF [UR4] ;  /* 0x00000000040079b9 */ /* 0x0007e40008040000 */
[----:B---3--:R-:W-:Y:S01]  /*0340*/  NOP ;  /* 0x0000000000007918 */ /* 0x008fe20000000000 */
.L_x_5:
[----:B------:R-:W-:Y:S05]  /*0350*/  BSYNC.RECONVERGENT B0 ;  /* 0x0000000000007941 */ /* 0x000fea0003800200 */
.L_x_4:
[----:B------:R-:W-:Y:S04]  /*0360*/  BSSY.RECONVERGENT B0, `(.L_x_6) ;  /* 0x000000a000007945 */ /* 0x000fe80003800200 */
        /* <DEDUP_REMOVED lines=9> */
.L_x_7:
[----:B------:R-:W-:Y:S05]  /*0400*/  BSYNC.RECONVERGENT B0 ;  /* 0x0000000000007941 */ /* 0x000fea0003800200 */
.L_x_6:
[----:B------:R-:W3:Y:S01]  /*0410*/  LDCU.64 UR4, c[0x0][0x888] ;  /* 0x00011100ff0477ac */ /* 0x000ee20008000a00 */
[----:B------:R-:W-:Y:S02]  /*0420*/  UISETP.EQ.U32.AND UP2, UPT, UR8, URZ, UPT ;  /* 0x000000ff0800728c */ /* 0x000fe4000bf42070 */
[----:B------:R-:W-:Y:S02]  /*0430*/  UPLOP3.LUT UP4, UPT, UPT, UPT, UPT, 0x80, 0x8 ;  /* 0x000000000008789c */ /* 0x000fe40003f8f070 */
[----:B---3--:R-:W-:-:S04]  /*0440*/  UISETP.NE.U32.AND UP0, UPT, UR4, URZ, UPT ;  /* 0x000000ff0400728c */ /* 0x008fc8000bf05070 */
[----:B------:R-:W-:-:S04]  /*0450*/  UISETP.NE.AND.EX UP1, UPT, UR5, URZ, UPT, UP0 ;  /* 0x000000ff0500728c */ /* 0x000fc8000bf25300 */
[----:B------:R-:W-:-:S04]  /*0460*/  UISETP.EQ.OR.EX UP3, UPT, UR9, URZ, !UP1, UP2 ;  /* 0x000000ff0900728c */ /* 0x000fc8000cf62720 */
[----:B------:R-:W-:-:S06]  /*0470*/  UP2UR UR4, UPR, URZ, 0x8 ;  /* 0x00000008ff047883 */ /* 0x000fcc0008000000 */
[----:B------:R-:W-:Y:S01]  /*0480*/  MOV R51, UR4 ;  /* 0x0000000400337c02 */ /* 0x000fe20008000f00 */
[----:B------:R-:W-:Y:S06]  /*0490*/  BRA.U !UP3, `(.L_x_8) ;  /* 0x000000010b207547 */ /* 0x000fec000b800000 */
[----:B------:R-:W-:Y:S01]  /*04a0*/  UISETP.NE.U32.AND UP2, UPT, UR8, URZ, UPT ;  /* 0x000000ff0800728c */ /* 0x000fe2000bf45070 */
[----:B-----5:R-:W-:Y:S01]  /*04b0*/  FSETP.NEU.AND P0, PT, R27, RZ, PT ;  /* 0x000000ff1b00720b */ /* 0x020fe20003f0d000 */
[----:B------:R-:W-:Y:S02]  /*04c0*/  USEL UR4, URZ, 0xffffffff, UP1 ;  /* 0xffffffffff047887 */ /* 0x000fe40008800000 */
[----:B------:R-:W-:-:S10]  /*04d0*/  UISETP.NE.AND.EX UP2, UPT, UR9, URZ, UPT, UP2 ;  /* 0x000000ff0900728c */ /* 0x000fd4000bf45320 */
[----:B------:R-:W-:Y:S01]  /*04e0*/  VOTEU.ANY UP0, P0 ;  /* 0x0000000000ff7886 */ /* 0x000fe20000000100 */
[----:B------:R-:W-:-:S04]  /*04f0*/  @!UP2 USEL UR4, URZ, 0xffffffff, UP0 ;  /* 0xffffffffff04a887 */ /* 0x000fc80008000000 */
[----:B------:R-:W-:-:S04]  /*0500*/  ULOP3.LUT UR4, UR4, 0x1, URZ, 0xc0, !UPT ;  /* 0x0000000104047892 */ /* 0x000fc8000f8ec0ff */
[----:B------:R-:W-:-:S11]  /*0510*/  UISETP.NE.U32.AND UP4, UPT, UR4, 0x1, UPT ;  /* 0x000000010400788c */ /* 0x000fd6000bf85070 */
.L_x_8:
[----:B------:R-:W3:Y:S01]  /*0520*/  SHFL.IDX PT, R0, R47, RZ, 0x1f ;  /* 0x00001fff2f007589 */ /* 0x000ee200000e0000 */
[----:B------:R-:W-:-:S04]  /*0530*/  UISETP.NE.AND UP0, UPT, UR18, 0x2, UPT ;  /* 0x000000021200788c */ /* 0x000fc8000bf05270 */
[----:B------:R-:W-:Y:S02]  /*0540*/  UISETP.EQ.AND UP2, UPT, UR48, URZ, !UP0 ;  /* 0x000000ff3000728c */ /* 0x000fe4000c742270 */
[----:B------:R-:W-:-:S04]  /*0550*/  USEL UR55, URZ, 0x1, UP0 ;  /* 0x00000001ff377887 */ /* 0x000fc80008000000 */
[----:B------:R-:W-:Y:S02]  /*0560*/  PLOP3.LUT P3, PT, P1, PT, UP2, 0x80, 0x8 ;  /* 0x000000000008781c */ /* 0x000fe40000f6f028 */
[----:B---3--:R-:W-:-:S13]  /*0570*/  ISETP.NE.AND P0, PT, R0, RZ, PT ;  /* 0x000000ff0000720c */ /* 0x008fda0003f05270 */
[----:B------:R-:W-:Y:S05]  /*0580*/  @P0 BRA `(.L_x_9) ;  /* 0x0000000000a80947 */ /* 0x000fea0003800000 */
[----:B------:R-:W-:Y:S01]  /*0590*/  ELECT P0, URZ, PT ;  /* 0x0000000000ff782f */ /* 0x000fe20003800000 */
[----:B------:R-:W-:-:S12]  /*05a0*/  BSSY.RECONVERGENT B0, `(.L_x_9) ;  /* 0x0000028000007945 */ /* 0x000fd80003800200 */
[----:B------:R-:W-:Y:S05]  /*05b0*/  @!P0 BRA `(.L_x_10) ;  /* 0x0000000000988947 */ /* 0x000fea0003800000 */
[----:B------:R-:W-:Y:S01]  /*05c0*/  UMOV UR4, 0x400 ;  /* 0x0000040000047882 */ /* 0x000fe20000000000 */
[----:B------:R-:W-:Y:S01]  /*05d0*/  UMOV UR8, 0x1 ;  /* 0x0000000100087882 */ /* 0x000fe20000000000 */
[----:B------:R-:W-:Y:S01]  /*05e0*/  UMOV UR6, 0x2 ;  /* 0x0000000200067882 */ /* 0x000fe20000000000 */
[----:B------:R-:W-:Y:S02]  /*05f0*/  ULEA UR4, UR47, UR4, 0x18 ;  /* 0x000000042f047291 */ /* 0x000fe4000f8ec0ff */
[----:B------:R-:W-:-:S04]  /*0600*/  UIADD3 UR8, UPT, UPT, -UR8, 0x100000, URZ ;  /* 0x0010000008087890 */ /* 0x000fc8000fffe1ff */
[----:B------:R-:W-:Y:S02]  /*0610*/  USHF.L.U32 UR9, UR8, 0xb, URZ ;  /* 0x0000000b08097899 */ /* 0x000fe400080006ff */
[----:B------:R-:W-:Y:S02]  /*0620*/  USHF.L.U32 UR8, UR8, 0x1, URZ ;  /* 0x0000000108087899 */ /* 0x000fe400080006ff */
[----:B------:R-:W-:-:S04]  /*0630*/  UIADD3 UR6, UPT, UPT, -UR6, 0x100000, URZ ;  /* 0x0010000006067890 */ /* 0x000fc8000fffe1ff */
[----:B------:R-:W-:Y:S02]  /*0640*/  USHF.L.U32 UR7, UR6, 0xb, URZ ;  /* 0x0000000b06077899 */ /* 0x000fe400080006ff */
[----:B------:R-:W-:Y:S01]  /*0650*/  USHF.L.U32 UR6, UR6, 0x1, URZ ;  /* 0x0000000106067899 */ /* 0x000fe200080006ff */
[----:B------:R-:W3:Y:S03]  /*0660*/  FENCE.VIEW.ASYNC.S ;  /* 0x00000000000073c6 */ /* 0x000ee60000000000 */
[----:B---3--:R3:W4:Y:S08]  /*0670*/  SYNCS.EXCH.64 URZ, [UR4], UR8 ;  /* 0x0000000804ff75b2 */ /* 0x0087300008000100 */
[----:B------:R3:W1:Y:S01]  /*0680*/  SYNCS.EXCH.64 URZ, [UR4+0x68], UR6 ;  /* 0x0000680604ff75b2 */ /* 0x0006620008000100 */
        /* <DEDUP_REMOVED lines=23> */
[----:B------:R3:W1:Y:S02]  /*0800*/  SYNCS.EXCH.64 URZ, [UR4+0xc8], UR6 ;  /* 0x0000c80604ff75b2 */ /* 0x0006640008000100 */
[----:B---34-:R-:W-:Y:S01]  /*0810*/  NOP ;  /* 0x0000000000007918 */ /* 0x018fe20000000000 */
.L_x_10:
[----:B------:R-:W-:Y:S05]  /*0820*/  BSYNC.RECONVERGENT B0 ;  /* 0x0000000000007941 */ /* 0x000fea0003800200 */
.L_x_9:
[----:B------:R-:W3:Y:S01]  /*0830*/  SHFL.IDX PT, R0, R47, RZ, 0x1f ;  /* 0x00001fff2f007589 */ /* 0x000ee200000e0000 */
[----:B------:R-:W-:Y:S01]  /*0840*/  NOP ;  /* 0x0000000000007918 */ /* 0x000fe20000000000 */
[----:B---3--:R-:W-:-:S13]  /*0850*/  ISETP.NE.AND P0, PT, R0, 0x1, PT ;  /* 0x000000010000780c */ /* 0x008fda0003f05270 */
[----:B------:R-:W-:Y:S05]  /*0860*/  @P0 BRA `(.L_x_11) ;  /* 0x0000000000540947 */ /* 0x000fea0003800000 */
        /* <DEDUP_REMOVED lines=10> */
[----:B------:R-:W-:Y:S01]  /*0910*/  ELECT P0, URZ, PT ;  /* 0x0000000000ff782f */ /* 0x000fe20003800000 */
[----:B------:R-:W3:Y:S02]  /*0920*/  FENCE.VIEW.ASYNC.S ;  /* 0x00000000000073c6 */ /* 0x000ee40000000000 */
[----:B---3--:R3:W4:Y:S08]  /*0930*/  SYNCS.EXCH.64 URZ, [UR4+0xd0], UR8 ;  /* 0x0000d00804ff75b2 */ /* 0x0087300008000100 */
[----:B------:R3:W1:Y:S01]  /*0940*/  SYNCS.EXCH.64 URZ, [UR4+0xf0], UR6 ;  /* 0x0000f00604ff75b2 */ /* 0x0006620008000100 */
[----:B------:R3:W1:Y:S01]  /*0950*/  SYNCS.EXCH.64 URZ, [UR4+0xd8], UR8 ;  /* 0x0000d80804ff75b2 */ /* 0x0006620008000100 */
[----:B------:R3:W1:Y:S01]  /*0960*/  SYNCS.EXCH.64 URZ, [UR4+0xf8], UR6 ;  /* 0x0000f80604ff75b2 */ /* 0x0006620008000100 */
[----:B------:R3:W1:Y:S01]  /*0970*/  SYNCS.EXCH.64 URZ, [UR4+0xe0], UR8 ;  /* 0x0000e00804ff75b2 */ /* 0x0006620008000100 */
[----:B------:R3:W1:Y:S01]  /*0980*/  SYNCS.EXCH.64 URZ, [UR4+0x100], UR6 ;  /* 0x0001000604ff75b2 */ /* 0x0006620008000100 */
[----:B------:R3:W1:Y:S01]  /*0990*/  SYNCS.EXCH.64 URZ, [UR4+0xe8], UR8 ;  /* 0x0000e80804ff75b2 */ /* 0x0006620008000100 */
[----:B------:R3:W1:Y:S01]  /*09a0*/  SYNCS.EXCH.64 URZ, [UR4+0x108], UR6 ;  /* 0x0001080604ff75b2 */ /* 0x0006620008000100 */
[----:B------:R-:W-:Y:S01]  /*09b0*/  NOP ;  /* 0x0000000000007918 */ /* 0x000fe20000000000 */
.L_x_11:
[----:B------:R-:W2:Y:S01]  /*09c0*/  SHFL.IDX PT, R0, R47, RZ, 0x1f ;  /* 0x00001fff2f007589 */ /* 0x000ea200000e0000 */
[----:B------:R-:W-:Y:S01]  /*09d0*/  NOP ;  /* 0x0000000000007918 */ /* 0x000fe20000000000 */
[----:B--2---:R-:W-:-:S13]  /*09e0*/  ISETP.NE.AND P0, PT, R0, 0x3, PT ;  /* 0x000000030000780c */ /* 0x004fda0003f05270 */
[----:B------:R-:W-:Y:S05]  /*09f0*/  @P0 BRA `(.L_x_12) ;  /* 0x00000000002c0947 */ /* 0x000fea0003800000 */
[----:B---3--:R-:W-:Y:S01]  /*0a00*/  UMOV UR6, 0x400 ;  /* 0x0000040000067882 */ /* 0x008fe20000000000 */
[----:B------:R-:W-:Y:S01]  /*0a10*/  UMOV UR4, 0x20 ;  /* 0x0000002000047882 */ /* 0x000fe20000000000 */
[----:B------:R-:W-:Y:S02]  /*0a20*/  ULEA UR6, UR47, UR6, 0x18 ;  /* 0x000000062f067291 */ /* 0x000fe4000f8ec0ff */
[----:B------:R-:W-:-:S04]  /*0a30*/  UIADD3 UR4, UPT, UPT, -UR4, 0x100000, URZ ;  /* 0x0010000004047890 */ /* 0x000fc8000fffe1ff */
[----:B------:R-:W-:Y:S02]  /*0a40*/  USHF.L.U32 UR5, UR4, 0xb, URZ ;  /* 0x0000000b04057899 */ /* 0x000fe400080006ff */
[----:B------:R-:W-:Y:S01]  /*0a50*/  USHF.L.U32 UR4, UR4, 0x1, URZ ;  /* 0x0000000104047899 */ /* 0x000fe200080006ff */
[----:B------:R-:W-:Y:S01]  /*0a60*/  ELECT P0, URZ, PT ;  /* 0x0000000000ff782f */ /* 0x000fe20003800000 */
[----:B------:R-:W2:Y:S10]  /*0a70*/  FENCE.VIEW.ASYNC.S ;  /* 0x00000000000073c6 */ /* 0x000eb40000000000 */
[----:B--2---:R2:W3:Y:S01]  /*0a80*/  SYNCS.EXCH.64 URZ, [UR6+0x110], UR4 ;  /* 0x0001100406ff75b2 */ /* 0x0044e20008000100 */
[----:B------:R2:W1:Y:S01]  /*0a90*/  SYNCS.EXCH.64 URZ, [UR6+0x118], UR4 ;  /* 0x0001180406ff75b2 */ /* 0x0004620008000100 */
[----:B------:R-:W-:Y:S01]  /*0aa0*/  NOP ;  /* 0x0000000000007918 */ /* 0x000fe20000000000 */
.L_x_12:
[----:B------:R-:W4:Y:S01]  /*0ab0*/  SHFL.IDX PT, R0, R47, RZ, 0x1f ;  /* 0x00001fff2f007589 */ /* 0x000f2200000e0000 */
[----:B------:R-:W-:Y:S01]  /*0ac0*/  NOP ;  /* 0x0000000000007918 */ /* 0x000fe20000000000 */
[----:B----4-:R-:W-:-:S13]  /*0ad0*/  ISETP.NE.AND P0, PT, R0, 0x4, PT ;  /* 0x000000040000780c */ /* 0x010fda0003f05270 */
[----:B------:R-:W-:Y:S05]  /*0ae0*/  @P0 BRA `(.L_x_13) ;  /* 0x0000000000480947 */ /* 0x000fea0003800000 */
[----:B--23--:R-:W-:Y:S01]  /*0af0*/  UMOV UR4, 0x3a0 ;  /* 0x000003a000047882 */ /* 0x00cfe20000000000 */
[----:B------:R-:W-:Y:S01]  /*0b00*/  UMOV UR6, 0x400 ;  /* 0x0000040000067882 */ /* 0x000fe20000000000 */
[----:B------:R-:W-:Y:S01]  /*0b10*/  USEL UR4, UR4, 0x320, UP4 ;  /* 0x0000032004047887 */ /* 0x000fe2000a000000 */
        /* <DEDUP_REMOVED lines=9> */
[----:B------:R-:W2:Y:S02]  /*0bb0*/  FENCE.VIEW.ASYNC.S ;  /* 0x00000000000073c6 */ /* 0x000ea40000000000 */
[----:B--2---:R4:W2:Y:S08]  /*0bc0*/  SYNCS.EXCH.64 URZ, [UR6+0x120], UR8 ;  /* 0x0001200806ff75b2 */ /* 0x0048b00008000100 */
[----:B------:R4:W3:Y:S01]  /*0bd0*/  SYNCS.EXCH.64 URZ, [UR6+0x130], UR4 ;  /* 0x0001300406ff75b2 */ /* 0x0008e20008000100 */
[----:B------:R4:W1:Y:S01]  /*0be0*/  SYNCS.EXCH.64 URZ, [UR6+0x128], UR8 ;  /* 0x0001280806ff75b2 */ /* 0x0008620008000100 */
[----:B------:R4:W1:Y:S02]  /*0bf0*/  SYNCS.EXCH.64 URZ, [UR6+0x138], UR4 ;  /* 0x0001380406ff75b2 */ /* 0x0008640008000100 */
[----:B----4-:R-:W-:Y:S01]  /*0c00*/  NOP ;  /* 0x0000000000007918 */ /* 0x010fe20000000000 */
.L_x_13:
[----:B------:R-:W4:Y:S01]  /*0c10*/  SHFL.IDX PT, R0, R47, RZ, 0x1f ;  /* 0x00001fff2f007589 */ /* 0x000f2200000e0000 */
[----:B------:R-:W-:Y:S01]  /*0c20*/  NOP ;  /* 0x0000000000007918 */ /* 0x000fe20000000000 */
[----:B----4-:R-:W-:-:S13]  /*0c30*/  ISETP.NE.AND P0, PT, R0, 0x5, PT ;  /* 0x000000050000780c */ /* 0x010fda0003f05270 */
[----:B------:R-:W-:Y:S05]  /*0c40*/  @P0 BRA `(.L_x_14) ;  /* 0x0000000000540947 */ /* 0x000fea0003800000 */
[----:B--23--:R-:W-:Y:S01]  /*0c50*/  UMOV UR4, 0x400 ;  /* 0x0000040000047882 */ /* 0x00cfe20000000000 */
        /* <DEDUP_REMOVED lines=14> */
[----:B------:R4:W1:Y:S01]  /*0d40*/  SYNCS.EXCH.64 URZ, [UR4+0x168], UR8 ;  /* 0x0001680804ff75b2 */ /* 0x0008620008000100 */
[----:B------:R4:W1:Y:S01]  /*0d50*/  SYNCS.EXCH.64 URZ, [UR4+0x150], UR6 ;  /* 0x0001500604ff75b2 */ /* 0x0008620008000100 */
[----:B------:R4:W1:Y:S01]  /*0d60*/  SYNCS.EXCH.64 URZ, [UR4+0x170], UR8 ;  /* 0x0001700804ff75b2 */ /* 0x0008620008000100 */
[----:B------:R4:W1:Y:S01]  /*0d70*/  SYNCS.EXCH.64 URZ, [UR4+0x158], UR6 ;  /* 0x0001580604ff75b2 */ /* 0x0008620008000100 */
[----:B------:R4:W1:Y:S02]  /*0d80*/  SYNCS.EXCH.64 URZ, [UR4+0x178], UR8 ;  /* 0x0001780804ff75b2 */ /* 0x0008640008000100 */
[----:B----4-:R-:W-:Y:S01]  /*0d90*/  NOP ;  /* 0x0000000000007918 */ /* 0x010fe20000000000 */
.L_x_14:
[----:B------:R-:W4:Y:S01]  /*0da0*/  SHFL.IDX PT, R0, R47, RZ, 0x1f ;  /* 0x00001fff2f007589 */ /* 0x000f2200000e0000 */
[----:B------:R-:W-:Y:S01]  /*0db0*/  ISETP.NE.OR P1, PT, RZ, UR18, !P1 ;  /* 0x00000012ff007c0c */ /* 0x000fe2000cf25670 */
[----:B------:R-:W-:Y:S01]  /*0dc0*/  NOP ;  /* 0x0000000000007918 */ /* 0x000fe20000000000 */
[----:B----4-:R-:W-:-:S13]  /*0dd0*/  ISETP.NE.AND P0, PT, R0, 0x3, PT ;  /* 0x000000030000780c */ /* 0x010fda0003f05270 */
[----:B------:R-:W-:Y:S05]  /*0de0*/  @P0 BRA `(.L_x_15) ;  /* 0x0000000000340947 */ /* 0x000fea0003800000 */
[----:B--23--:R-:W-:Y:S01]  /*0df0*/  UMOV UR4, 0x400 ;  /* 0x0000040000047882 */ /* 0x00cfe20000000000 */
[----:B------:R-:W-:Y:S01]  /*0e00*/  UMOV UR6, 0x20 ;  /* 0x0000002000067882 */ /* 0x000fe20000000000 */
[----:B------:R-:W-:Y:S02]  /*0e10*/  ULEA UR4, UR47, UR4, 0x18 ;  /* 0x000000042f047291 */ /* 0x000fe4000f8ec0ff */
[----:B------:R-:W-:-:S04]  /*0e20*/  UIADD3 UR6, UPT, UPT, -UR6, 0x100000, URZ ;  /* 0x0010000006067890 */ /* 0x000fc8000fffe1ff */
[----:B------:R-:W-:Y:S02]  /*0e30*/  USHF.L.U32 UR7, UR6, 0xb, URZ ;  /* 0x0000000b06077899 */ /* 0x000fe400080006ff */
[----:B------:R-:W-:Y:S01]  /*0e40*/  USHF.L.U32 UR6, UR6, 0x1, URZ ;  /* 0x0000000106067899 */ /* 0x000fe200080006ff */
[----:B------:R-:W-:Y:S01]  /*0e50*/  ELECT P0, URZ, PT ;  /* 0x0000000000ff782f */ /* 0x000fe20003800000 */
[----:B------:R-:W2:Y:S10]  /*0e60*/  FENCE.VIEW.ASYNC.S ;  /* 0x00000000000073c6 */ /* 0x000eb40000000000 */
[----:B--2---:R4:W2:Y:S01]  /*0e70*/  SYNCS.EXCH.64 URZ, [UR4+0x180], UR6 ;  /* 0x0001800604ff75b2 */ /* 0x0048a20008000100 */
[----:B------:R4:W3:Y:S01]  /*0e80*/  SYNCS.EXCH.64 URZ, [UR4+0x190], UR6 ;  /* 0x0001900604ff75b2 */ /* 0x0008e20008000100 */
[----:B------:R4:W1:Y:S01]  /*0e90*/  SYNCS.EXCH.64 URZ, [UR4+0x188], UR6 ;  /* 0x0001880604ff75b2 */ /* 0x0008620008000100 */
[----:B------:R4:W1:Y:S02]  /*0ea0*/  SYNCS.EXCH.64 URZ, [UR4+0x198], UR6 ;  /* 0x0001980604ff75b2 */ /* 0x0008640008000100 */
[----:B----4-:R-:W-:Y:S01]  /*0eb0*/  NOP ;  /* 0x0000000000007918 */ /* 0x010fe20000000000 */
.L_x_15:
[----:B------:R-:W-:Y:S01]  /*0ec0*/  VOTEU.ALL UP0, P1 ;  /* 0x0000000000ff7886 */ /* 0x000fe20000800000 */
[----:B--23--:R-:W-:Y:S01]  /*0ed0*/  UMOV UR4, 0x20 ;  /* 0x0000002000047882 */ /* 0x00cfe20000000000 */
[----:B------:R-:W2:Y:S01]  /*0ee0*/  LDCU UR7, c[0x0][0x36c] ;  /* 0x00006d80ff0777ac */ /* 0x000ea20008000800 */
[----:B------:R-:W-:Y:S01]  /*0ef0*/  NOP ;  /* 0x0000000000007918 */ /* 0x000fe20000000000 */
[----:B------:R-:W-:Y:S01]  /*0f00*/  LOP3.LUT R0, R60, 0x1f, RZ, 0xc0, !PT ;  /* 0x0000001f3c007812 */ /* 0x000fe200078ec0ff */
[----:B------:R-:W-:Y:S01]  /*0f10*/  @!UP0 UMOV UR6, 0x400 ;  /* 0x0000040000068882 */ /* 0x000fe20000000000 */
[----:B------:R-:W-:-:S04]  /*0f20*/  @!UP0 UIADD3 UR4, UPT, UPT, -UR4, 0x100000, URZ ;  /* 0x0010000004048890 */ /* 0x000fc8000fffe1ff */
[----:B------:R-:W-:Y:S02]  /*0f30*/  @!UP0 USHF.L.U32 UR5, UR4, 0xb, URZ ;  /* 0x0000000b04058899 */ /* 0x000fe400080006ff */
[----:B------:R-:W-:Y:S02]  /*0f40*/  @!UP0 USHF.L.U32 UR4, UR4, 0x1, URZ ;  /* 0x0000000104048899 */ /* 0x000fe400080006ff */
[----:B------:R-:W-:Y:S01]  /*0f50*/  @!UP0 ULEA UR6, UR47, UR6, 0x18 ;  /* 0x000000062f068291 */ /* 0x000fe2000f8ec0ff */
[----:B------:R-:W-:Y:S01]  /*0f60*/  VOTEU.ALL UP0, P1 ;  /* 0x0000000000ff7886 */ /* 0x000fe20000800000 */
[----:B------:R-:W-:Y:S02]  /*0f70*/  UISETP.NE.AND UP5, UPT, UR18, URZ, UPT ;  /* 0x000000ff1200728c */ /* 0x000fe4000bfa5270 */
[----:B--2---:R-:W-:Y:S01]  /*0f80*/  UISETP.EQ.U32.AND UP6, UPT, UR7, 0x1, UPT ;  /* 0x000000010700788c */ /* 0x004fe2000bfc2070 */
[----:B------:R-:W2:Y:S07]  /*0f90*/  FENCE.VIEW.ASYNC.S ;  /* 0x00000000000073c6 */ /* 0x000eae0000000000 */
[----:B--2---:R2:W3:Y:S01]  /*0fa0*/  @!UP0 SYNCS.EXCH.64 URZ, [UR6+0x1a0], UR4 ;  /* 0x0001a00406ff85b2 */ /* 0x0044e20008000100 */
[----:B------:R-:W-:Y:S05]  /*0fb0*/  BRA.U !UP6, `(.L_x_16) ;  /* 0x000000010e087547 */ /* 0x000fea000b800000 */
[----:B-1-3--:R-:W-:Y:S01]  /*0fc0*/  UCGABAR_ARV ;  /* 0x00000000000079c7 */ /* 0x00afe20008000000 */
[----:B------:R-:W-:Y:S05]  /*0fd0*/  BRA `(.L_x_17) ;  /* 0x0000000000047947 */ /* 0x000fea0003800000 */
.L_x_16:
[----:B-1-3--:R-:W-:Y:S01]  /*0fe0*/  NOP ;  /* 0x0000000000007918 */ /* 0x00afe20000000000 */
.L_x_17:
[----:B------:R-:W1:Y:S01]  /*0ff0*/  S2UR UR31, SR_CTAID.X ;  /* 0x00000000001f79c3 */ /* 0x000e620000002500 */
[----:B------:R-:W-:-:S05]  /*1000*/  CS2R.32 R50, SR_CgaSize ;  /* 0x0000000000327805 */ /* 0x000fca0000008a00 */
[----:B------:R-:W-:-:S05]  /*1010*/  IMAD R50, R50, -0xa0, RZ ;  /* 0xffffff6032327824 */ /* 0x000fca00078e02ff */
[----:B--2---:R-:W-:-:S14]  /*1020*/  R2UR UR5, R50 ;  /* 0x00000000320572ca */ /* 0x004fdc00000e0000 */
[----:B------:R-:W2:Y:S01]  /*1030*/  LDCU UR5, c[0x0][UR5+0x2b0] ;  /* 0x00005600050577ac */ /* 0x000ea20008000800 */
[----:B------:R-:W-:-:S05]  /*1040*/  CS2R.32 R50, SR_CgaSize ;  /* 0x0000000000327805 */ /* 0x000fca0000008a00 */
[----:B------:R-:W-:-:S05]  /*1050*/  IMAD R50, R50, -0xa0, RZ ;  /* 0xffffff6032327824 */ /* 0x000fca00078e02ff */
[----:B------:R-:W-:-:S14]  /*1060*/  R2UR UR4, R50 ;  /* 0x00000000320472ca */ /* 0x000fdc00000e0000 */
[----:B------:R-:W3:Y:S01]  /*1070*/  LDCU UR4, c[0x0][UR4+0x2b4] ;  /* 0x00005680040477ac */ /* 0x000ee20008000800 */
[----:B------:R-:W4:Y:S01]  /*1080*/  S2UR UR30, SR_CTAID.Y ;  /* 0x00000000001e79c3 */ /* 0x000f220000002600 */
[----:B------:R-:W-:-:S05]  /*1090*/  CS2R.32 R50, SR_CgaSize ;  /* 0x0000000000327805 */ /* 0x000fca0000008a00 */
[----:B------:R-:W-:-:S05]  /*10a0*/  IMAD R50, R50, -0xa0, RZ ;  /* 0xffffff6032327824 */ /* 0x000fca00078e02ff */
[----:B------:R-:W-:-:S14]  /*10b0*/  R2UR UR7, R50 ;  /* 0x00000000320772ca */ /* 0x000fdc00000e0000 */
[----:B------:R-:W3:Y:S01]  /*10c0*/  LDCU UR7, c[0x0][UR7+0x2a4] ;  /* 0x00005480070777ac */ /* 0x000ee20008000800 */
[----:B------:R-:W-:-:S05]  /*10d0*/  CS2R.32 R50, SR_CgaSize ;  /* 0x0000000000327805 */ /* 0x000fca0000008a00 */
[----:B------:R-:W-:-:S05]  /*10e0*/  IMAD R50, R50, -0xa0, RZ ;  /* 0xffffff6032327824 */ /* 0x000fca00078e02ff */
[----:B------:R-:W-:-:S14]  /*10f0*/  R2UR UR63, R50 ;  /* 0x00000000323f72ca */ /* 0x000fdc00000e0000 */
[----:B------:R-:W3:Y:S01]  /*1100*/  LDCU UR63, c[0x0][UR63+0x2a0] ;  /* 0x000054003f3f77ac */ /* 0x000ee20008000800 */
[----:B------:R-:W-:Y:S01]  /*1110*/  UISETP.GT.U32.AND UP0, UPT, UR48, 0xffff, UPT ;  /* 0x0000ffff3000788c */ /* 0x000fe2000bf04070 */
[----:B------:R-:W3:Y:S01]  /*1120*/  LDCU UR19, c[0x0][0xb24] ;  /* 0x00016480ff1377ac */ /* 0x000ee20008000800 */
[----:B------:R-:W3:Y:S01]  /*1130*/  LDCU UR45, c[0x0][0xb24] ;  /* 0x00016480ff2d77ac */ /* 0x000ee20008000800 */
[----:B-1----:R-:W-:Y:S01]  /*1140*/  I2FP.F32.U32 R3, UR31 ;  /* 0x0000001f00037c45 */ /* 0x002fe20008201000 */
[----:B------:R-:W1:Y:S04]  /*1150*/  LDCU UR23, c[0x0][0xb30] ;  /* 0x00016600ff1777ac */ /* 0x000e680008000800 */
[----:B--2---:R-:W-:Y:S01]  /*1160*/  FMUL R3, R3, UR5 ;  /* 0x0000000503037c20 */ /* 0x004fe20008400000 */
[----:B------:R-:W-:Y:S01]  /*1170*/  USHF.L.U32 UR24, UR47, 0xa, URZ ;  /* 0x0000000a2f187899 */ /* 0x000fe200080006ff */
[----:B----4-:R-:W-:Y:S01]  /*1180*/  I2FP.F32.U32 R2, UR30 ;  /* 0x0000001e00027c45 */ /* 0x010fe20008201000 */
[----:B------:R-:W-:-:S03]  /*1190*/  USHF.L.U32 UR46, UR31, 0x6, URZ ;  /* 0x000000061f2e7899 */ /* 0x000fc600080006ff */
[----:B------:R-:W2:Y:S01]  /*11a0*/  F2I.U32.TRUNC.NTZ R3, R3 ;  /* 0x0000000300037305 */ /* 0x000ea2000020f000 */
[----:B------:R-:W-:Y:S01]  /*11b0*/  USEL UR21, UR48, 0xffff, !UP0 ;  /* 0x0000ffff30157887 */ /* 0x000fe2000c000000 */
[----:B---3--:R-:W-:-:S06]  /*11c0*/  FMUL R2, R2, UR4 ;  /* 0x0000000402027c20 */ /* 0x008fcc0008400000 */
[----:B------:R-:W3:Y:S01]  /*11d0*/  F2I.U32.TRUNC.NTZ R2, R2 ;  /* 0x0000000200027305 */ /* 0x000ee2000020f000 */
[----:B--2---:R-:W-:Y:S02]  /*11e0*/  R2UR UR4, R3 ;  /* 0x00000000030472ca */ /* 0x004fe400000e0000 */
[----:B------:R-:W-:Y:S02]  /*11f0*/  PRMT R3, RZ, 0x7610, R3 ;  /* 0x00007610ff037816 */ /* 0x000fe40000000003 */
[----:B---3--:R-:W-:Y:S02]  /*1200*/  R2UR UR6, R2 ;  /* 0x00000000020672ca */ /* 0x008fe400000e0000 */
[----:B------:R-:W-:-:S07]  /*1210*/  PRMT R2, RZ, 0x7610, R2 ;  /* 0x00007610ff027816 */ /* 0x000fce0000000002 */
[----:B------:R-:W-:-:S04]  /*1220*/  UIADD3 UR5, UPT, UPT, -UR4, URZ, URZ ;  /* 0x000000ff04057290 */ /* 0x000fc8000fffe1ff */
[----:B------:R-:W-:Y:S02]  /*1230*/  UIMAD UR63, UR63, UR5, UR31 ;  /* 0x000000053f3f72a4 */ /* 0x000fe4000f8e021f */
[----:B------:R-:W-:-:S04]  /*1240*/  UIADD3 UR4, UPT, UPT, -UR6, URZ, URZ ;  /* 0x000000ff06047290 */ /* 0x000fc8000fffe1ff */
[----:B------:R-:W-:-:S06]  /*1250*/  UIMAD UR4, UR7, UR4, UR30 ;  /* 0x00000004070472a4 */ /* 0x000fcc000f8e021e */
[----:B------:R-:W-:Y:S01]  /*1260*/  IMAD.U32 R50, RZ, RZ, UR4 ;  /* 0x00000004ff327e24 */ /* 0x000fe2000f8e00ff */
[----:B-1----:R-:W-:Y:S06]  /*1270*/  BRA.U UP5, `(.L_x_18) ;  /* 0x0000000105407547 */ /* 0x002fec000b800000 */
[----:B------:R-:W-:Y:S01]  /*1280*/  R2UR UR4, R50 ;  /* 0x00000000320472ca */ /* 0x000fe200000e0000 */
[----:B------:R-:W-:-:S12]  /*1290*/  ULOP3.LUT UR7, UR63, 0xfffffffe, URZ, 0xc0, !UPT ;  /* 0xfffffffe3f077892 */ /* 0x000fd8000f8ec0ff */
[----:B------:R-:W-:Y:S02]  /*12a0*/  UISETP.NE.AND UP0, UPT, UR4, URZ, UPT ;  /* 0x000000ff0400728c */ /* 0x000fe4000bf05270 */
[----:B------:R-:W-:Y:S02]  /*12b0*/  ULOP3.LUT UR4, UR63, 0x2, URZ, 0x3c, !UPT ;  /* 0x000000023f047892 */ /* 0x000fe4000f8e3cff */
[----:B------:R-:W-:Y:S02]  /*12c0*/  UISETP.GT.U32.AND UP2, UPT, UR63, 0x1, UP0 ;  /* 0x000000013f00788c */ /* 0x000fe40008744070 */
[----:B------:R-:W-:Y:S02]  /*12d0*/  UISETP.GT.U32.AND UP0, UPT, UR4, 0x1, UP0 ;  /* 0x000000010400788c */ /* 0x000fe40008704070 */
[----:B------:R-:W-:Y:S02]  /*12e0*/  USEL UR5, URZ, 0x2, UP2 ;  /* 0x00000002ff057887 */ /* 0x000fe40009000000 */
[----:B------:R-:W-:-:S02]  /*12f0*/  USEL UR6, URZ, 0x1, UP2 ;  /* 0x00000001ff067887 */ /* 0x000fc40009000000 */
[----:B------:R-:W-:Y:S02]  /*1300*/  USEL UR4, URZ, 0x4, UP0 ;  /* 0x00000004ff047887 */ /* 0x000fe40008000000 */
[----:B------:R-:W-:Y:S02]  /*1310*/  USEL UR8, URZ, 0x8, UP0 ;  /* 0x00000008ff087887 */ /* 0x000fe40008000000 */
[----:B------:R-:W-:-:S03]  /*1320*/  UIADD3 UR4, UPT, UPT, UR4, UR5, UR6 ;  /* 0x0000000504047290 */ /* 0x000fc6000fffe006 */
[----:B------:R-:W-:Y:S01]  /*1330*/  UMOV UR5, 0x3 ;  /* 0x0000000300057882 */ /* 0x000fe20000000000 */
[----:B------:R-:W-:Y:S02]  /*1340*/  UIADD3 UR4, UPT, UPT, UR4, UR8, URZ ;  /* 0x0000000804047290 */ /* 0x000fe4000fffe0ff */
[----:B------:R-:W-:-:S04]  /*1350*/  USHF.L.U32 UR5, UR5, UR7, URZ ;  /* 0x0000000705057299 */ /* 0x000fc800080006ff */
[----:B------:R-:W-:Y:S02]  /*1360*/  MOV R3, UR4 ;  /* 0x0000000400037c02 */ /* 0x000fe40008000f00 */
[----:B------:R-:W-:-:S07]  /*1370*/  IMAD.U32 R2, RZ, RZ, UR5 ;  /* 0x00000005ff027e24 */ /* 0x000fce000f8e00ff */
.L_x_18:
[----:B------:R-:W1:Y:S01]  /*1380*/  S2UR UR36, SR_CTAID.Z ;  /* 0x00000000002479c3 */ /* 0x000e620000002700 */
[----:B------:R-:W-:Y:S01]  /*1390*/  UISETP.GE.AND UP0, UPT, UR19, 0x1, UPT ;  /* 0x000000011300788c */ /* 0x000fe2000bf06270 */
[----:B------:R-:W-:-:S08]  /*13a0*/  UMOV UR25, 0x5 ;  /* 0x0000000500197882 */ /* 0x000fd00000000000 */
[----:B------:R-:W-:Y:S05]  /*13b0*/  BRA.U !UP0, `(.L_x_19) ;  /* 0x0000000108d07547 */ /* 0x000fea000b800000 */
[----:B------:R-:W2:Y:S01]  /*13c0*/  LDCU.128 UR12, c[0x0][0xb10] ;  /* 0x00016200ff0c77ac */ /* 0x000ea20008000c00 */
[----:B------:R-:W3:Y:S01]  /*13d0*/  LDCU UR6, c[0x0][0x370] ;  /* 0x00006e00ff0677ac */ /* 0x000ee20008000800 */
[----:B------:R-:W4:Y:S01]  /*13e0*/  LDCU UR7, c[0x0][0x374] ;  /* 0x00006e80ff0777ac */ /* 0x000f220008000800 */
[----:B------:R-:W1:Y:S01]  /*13f0*/  LDCU UR20, c[0x0][0xb0c] ;  /* 0x00016180ff1477ac */ /* 0x000e620008000800 */
[----:B------:R-:W1:Y:S01]  /*1400*/  LDCU UR22, c[0x0][0xb20] ;  /* 0x00016400ff1677ac */ /* 0x000e620008000800 */
[----:B------:R-:W1:Y:S01]  /*1410*/  LDCU.64 UR8, c[0x0][0xb28] ;  /* 0x00016500ff0877ac */ /* 0x000e620008000a00 */
[----:B--2---:R-:W-:Y:S02]  /*1420*/  UISETP.NE.AND UP3, UPT, UR14, 0x1, UPT ;  /* 0x000000010e00788c */ /* 0x004fe4000bf65270 */
[----:B----4-:R-:W-:Y:S02]  /*1430*/  UIMAD.WIDE.U32 UR10, UR7, UR15, URZ ;  /* 0x0000000f070a72a5 */ /* 0x010fe4000f8e00ff */
[----:B---3--:R-:W-:-:S02]  /*1440*/  UIMAD.WIDE.U32 UR16, UR6, UR12, URZ ;  /* 0x0000000c061072a5 */ /* 0x008fc4000f8e00ff */
[----:B-1----:R-:W-:Y:S02]  /*1450*/  UISETP.NE.AND UP0, UPT, UR20, 0x1, UPT ;  /* 0x000000011400788c */ /* 0x002fe4000bf05270 */
[----:B------:R-:W-:Y:S01]  /*1460*/  UIMAD.WIDE.U32 UR4, UR31, UR12, URZ ;  /* 0x0000000c1f0472a5 */ /* 0x000fe2000f8e00ff */
[----:B------:R-:W-:Y:S02]  /*1470*/  UMOV UR10, UR11 ;  /* 0x0000000b000a7c82 */ /* 0x000fe40008000000 */
[----:B------:R-:W-:Y:S01]  /*1480*/  UMOV UR16, UR17 ;  /* 0x0000001100107c82 */ /* 0x000fe20008000000 */
[----:B------:R-:W-:Y:S02]  /*1490*/  @UP3 USHF.R.U32.HI UR7, URZ, UR22, UR10 ;  /* 0x00000016ff073299 */ /* 0x000fe4000801160a */
[----:B------:R-:W-:Y:S02]  /*14a0*/  UISETP.NE.AND UP2, UPT, UR19, 0x1, UPT ;  /* 0x000000011300788c */ /* 0x000fe4000bf45270 */
[----:B------:R-:W-:-:S02]  /*14b0*/  USHF.R.U32.HI UR5, URZ, UR13, UR5 ;  /* 0x0000000dff057299 */ /* 0x000fc40008011605 */
[----:B------:R-:W-:Y:S02]  /*14c0*/  @UP0 USHF.R.U32.HI UR6, URZ, UR13, UR16 ;  /* 0x0000000dff060299 */ /* 0x000fe40008011610 */
[----:B------:R-:W-:Y:S02]  /*14d0*/  UIMAD.WIDE.U32 UR12, UR30, UR15, URZ ;  /* 0x0000000f1e0c72a5 */ /* 0x000fe4000f8e00ff */
[----:B------:R-:W-:Y:S02]  /*14e0*/  UIMAD.WIDE.U32 UR10, UR7, UR8, URZ ;  /* 0x00000008070a72a5 */ /* 0x000fe4000f8e00ff */
[----:B------:R-:W-:Y:S02]  /*14f0*/  UIMAD.WIDE.U32 UR16, UR6, UR8, URZ ;  /* 0x00000008061072a5 */ /* 0x000fe4000f8e00ff */
[----:B------:R-:W-:Y:S01]  /*1500*/  USEL UR5, UR31, UR5, !UP0 ;  /* 0x000000051f057287 */ /* 0x000fe2000c000000 */
[----:B------:R-:W-:Y:S02]  /*1510*/  UMOV UR4, UR13 ;  /* 0x0000000d00047c82 */ /* 0x000fe40008000000 */
[----:B------:R-:W-:Y:S01]  /*1520*/  UMOV UR10, UR11 ;  /* 0x0000000b000a7c82 */ /* 0x000fe20008000000 */
[----:B------:R-:W-:-:S02]  /*1530*/  USHF.R.U32.HI UR4, URZ, UR22, UR4 ;  /* 0x00000016ff047299 */ /* 0x000fc40008011604 */
[----:B------:R-:W-:Y:S01]  /*1540*/  @UP2 USHF.R.U32.HI UR7, URZ, UR9, UR10 ;  /* 0x00000009ff072299 */ /* 0x000fe2000801160a */
[----:B------:R-:W-:Y:S01]  /*1550*/  UMOV UR16, UR17 ;  /* 0x0000001100107c82 */ /* 0x000fe20008000000 */
[----:B------:R-:W-:Y:S02]  /*1560*/  USEL UR4, UR30, UR4, !UP3 ;  /* 0x000000041e047287 */ /* 0x000fe4000d800000 */
[----:B------:R-:W-:Y:S02]  /*1570*/  @UP2 USHF.R.U32.HI UR6, URZ, UR9, UR16 ;  /* 0x00000009ff062299 */ /* 0x000fe40008011610 */
[----:B------:R-:W-:Y:S02]  /*1580*/  UIMAD UR7, UR7, UR19, URZ ;  /* 0x00000013070772a4 */ /* 0x000fe4000f8e02ff */
[----:B------:R-:W-:Y:S02]  /*1590*/  UIMAD UR12, UR6, UR19, URZ ;  /* 0x00000013060c72a4 */ /* 0x000fe4000f8e02ff */
[----:B------:R-:W-:-:S02]  /*15a0*/  UISETP.GE.AND UP0, UPT, UR4, UR7, UPT ;  /* 0x000000070400728c */ /* 0x000fc4000bf06270 */
[----:B------:R-:W-:Y:S02]  /*15b0*/  UIMAD.WIDE.U32 UR10, UR4, UR8, URZ ;  /* 0x00000008040a72a5 */ /* 0x000fe4000f8e00ff */
[----:B------:R-:W-:Y:S02]  /*15c0*/  UISETP.GE.OR UP0, UPT, UR5, UR12, UP0 ;  /* 0x0000000c0500728c */ /* 0x000fe40008706670 */
[----:B------:R-:W-:Y:S02]  /*15d0*/  UIMAD.WIDE.U32 UR12, UR5, UR8, URZ ;  /* 0x00000008050c72a5 */ /* 0x000fe4000f8e00ff */
[----:B------:R-:W-:Y:S01]  /*15e0*/  UIADD3 UR10, UPT, UPT, -UR4, URZ, URZ ;  /* 0x000000ff040a7290 */ /* 0x000fe2000fffe1ff */
[----:B------:R-:W-:Y:S01]  /*15f0*/  UMOV UR8, UR11 ;  /* 0x0000000b00087c82 */ /* 0x000fe20008000000 */
[----:B------:R-:W-:Y:S02]  /*1600*/  UIADD3 UR11, UPT, UPT, -UR5, URZ, URZ ;  /* 0x000000ff050b7290 */ /* 0x000fe4000fffe1ff */
[----:B------:R-:W-:-:S03]  /*1610*/  USHF.R.U32.HI UR8, URZ, UR9, UR8 ;  /* 0x00000009ff087299 */ /* 0x000fc60008011608 */
[----:B------:R-:W-:Y:S01]  /*1620*/  @!UP0 UMOV UR7, UR13 ;  /* 0x0000000d00078c82 */ /* 0x000fe20008000000 */
[----:B------:R-:W-:Y:S02]  /*1630*/  UIMAD UR30, UR14, UR10, UR30 ;  /* 0x0000000a0e1e72a4 */ /* 0x000fe4000f8e021e */
[----:B------:R-:W-:Y:S02]  /*1640*/  USEL UR8, UR4, UR8, !UP2 ;  /* 0x0000000804087287 */ /* 0x000fe4000d000000 */
[----:B------:R-:W-:Y:S02]  /*1650*/  @!UP0 USHF.R.U32.HI UR7, URZ, UR9, UR7 ;  /* 0x00000009ff078299 */ /* 0x000fe40008011607 */
[----:B------:R-:W-:Y:S02]  /*1660*/  UIADD3 UR9, UPT, UPT, -UR8, URZ, URZ ;  /* 0x000000ff08097290 */ /* 0x000fe4000fffe1ff */
[----:B------:R-:W-:Y:S02]  /*1670*/  @!UP0 USEL UR7, UR5, UR7, !UP2 ;  /* 0x0000000705078287 */ /* 0x000fe4000d000000 */
[----:B------:R-:W-:-:S02]  /*1680*/  UIMAD UR9, UR19, UR9, UR4 ;  /* 0x00000009130972a4 */ /* 0x000fc4000f8e0204 */
[----:B------:R-:W-:Y:S02]  /*1690*/  @!UP0 UIADD3 UR8, UPT, UPT, UR8, -UR7, URZ ;  /* 0x8000000708088290 */ /* 0x000fe4000fffe0ff */
[----:B------:R-:W-:Y:S02]  /*16a0*/  @!UP0 UIMAD UR6, UR9, UR6, UR7 ;  /* 0x00000006090682a4 */ /* 0x000fe4000f8e0207 */
[----:B------:R-:W-:Y:S02]  /*16b0*/  @!UP0 UIMAD UR4, UR8, UR19, UR5 ;  /* 0x00000013080482a4 */ /* 0x000fe4000f8e0205 */
[----:B------:R-:W-:Y:S02]  /*16c0*/  UIMAD UR31, UR20, UR11, UR31 ;  /* 0x0000000b141f72a4 */ /* 0x000fe4000f8e021f */
[----:B------:R-:W-:Y:S01]  /*16d0*/  UIMAD UR30, UR4, UR14, UR30 ;  /* 0x0000000e041e72a4 */ /* 0x000fe2000f8e021e */
[----:B------:R-:W-:Y:S02]  /*16e0*/  @!UP0 UMOV UR5, UR6 ;  /* 0x0000000600058c82 */ /* 0x000fe40008000000 */
[----:B------:R-:W-:-:S12]  /*16f0*/  UIMAD UR31, UR5, UR20, UR31 ;  /* 0x00000014051f72a4 */ /* 0x000fd8000f8e021f */
.L_x_19:
[----:B------:R-:W-:Y:S02]  /*1700*/  UISETP.NE.AND UP2, UPT, UR23, 0x1, UPT ;  /* 0x000000011700788c */ /* 0x000fe4000bf45270 */
[----:B------:R-:W-:Y:S02]  /*1710*/  ULOP3.LUT UR21, UR21, 0xffff, URZ, 0xc0, !UPT ;  /* 0x0000ffff15157892 */ /* 0x000fe4000f8ec0ff */
[----:B------:R-:W-:Y:S02]  /*1720*/  UISETP.NE.AND UP0, UPT, UR18, 0x2, UPT ;  /* 0x000000021200788c */ /* 0x000fe4000bf05270 */
[----:B------:R-:W-:Y:S02]  /*1730*/  ULOP3.LUT UR24, UR24, 0x800, URZ, 0xc0, !UPT ;  /* 0x0000080018187892 */ /* 0x000fe4000f8ec0ff */
[----:B------:R-:W-:Y:S02]  /*1740*/  ULOP3.LUT UR46, UR46, 0x40, URZ, 0xc0, !UPT ;  /* 0x000000402e2e7892 */ /* 0x000fe4000f8ec0ff */
[----:B------:R-:W-:Y:S01]  /*1750*/  USHF.L.U32 UR21, UR25, UR21, URZ ;  /* 0x0000001519157299 */ /* 0x000fe200080006ff */
[----:B------:R-:W-:Y:S11]  /*1760*/  BRA.U UP2, `(.L_x_20) ;  /* 0x0000000102407547 */ /* 0x000ff6000b800000 */
[----:B------:R-:W2:Y:S01]  /*1770*/  LDCU.128 UR8, c[0x0][0xb10] ;  /* 0x00016200ff0877ac */ /* 0x000ea20008000c00 */
[----:B------:R-:W3:Y:S01]  /*1780*/  LDCU UR12, c[0x0][0xb0c] ;  /* 0x00016180ff0c77ac */ /* 0x000ee20008000800 */
[----:B------:R-:W4:Y:S01]  /*1790*/  LDCU UR13, c[0x0][0xb20] ;  /* 0x00016400ff0d77ac */ /* 0x000f220008000800 */
[----:B--2---:R-:W-:Y:S02]  /*17a0*/  UIMAD.WIDE.U32 UR4, UR31, UR8, URZ ;  /* 0x000000081f0472a5 */ /* 0x004fe4000f8e00ff */
[----:B------:R-:W-:Y:S02]  /*17b0*/  UIMAD.WIDE.U32 UR6, UR30, UR11, URZ ;  /* 0x0000000b1e0672a5 */ /* 0x000fe4000f8e00ff */
[----:B---3--:R-:W-:Y:S02]  /*17c0*/  UISETP.NE.AND UP2, UPT, UR12, 0x1, UPT ;  /* 0x000000010c00788c */ /* 0x008fe4000bf45270 */
[----:B------:R-:W-:-:S03]  /*17d0*/  USHF.R.U32.HI UR5, URZ, UR9, UR5 ;  /* 0x00000009ff057299 */ /* 0x000fc60008011605 */
[----:B------:R-:W-:Y:S01]  /*17e0*/  UMOV UR4, UR7 ;  /* 0x0000000700047c82 */ /* 0x000fe20008000000 */
[----:B------:R-:W-:Y:S02]  /*17f0*/  USEL UR5, UR31, UR5, !UP2 ;  /* 0x000000051f057287 */ /* 0x000fe4000d000000 */
[----:B------:R-:W-:Y:S02]  /*1800*/  UISETP.NE.AND UP2, UPT, UR10, 0x1, UPT ;  /* 0x000000010a00788c */ /* 0x000fe4000bf45270 */
[----:B----4-:R-:W-:-:S04]  /*1810*/  USHF.R.U32.HI UR4, URZ, UR13, UR4 ;  /* 0x0000000dff047299 */ /* 0x010fc80008011604 */
[----:B------:R-:W-:-:S04]  /*1820*/  USEL UR4, UR30, UR4, !UP2 ;  /* 0x000000041e047287 */ /* 0x000fc8000d000000 */
[----:B------:R-:W-:Y:S02]  /*1830*/  UIADD3 UR6, UPT, UPT, UR5, -UR4, URZ ;  /* 0x8000000405067290 */ /* 0x000fe4000fffe0ff */
[----:B------:R-:W-:Y:S02]  /*1840*/  UIADD3 UR4, UPT, UPT, -UR5, UR4, URZ ;  /* 0x0000000405047290 */ /* 0x000fe4000fffe1ff */
[----:B------:R-:W-:Y:S02]  /*1850*/  UIMAD UR30, UR6, UR10, UR30 ;  /* 0x0000000a061e72a4 */ /* 0x000fe4000f8e021e */
[----:B------:R-:W-:-:S12]  /*1860*/  UIMAD UR31, UR4, UR12, UR31 ;  /* 0x0000000c041f72a4 */ /* 0x000fd8000f8e021f */
.L_x_20:
[----:B------:R-:W-:Y:S05]  /*1870*/  BRA.U !UP6, `(.L_x_21) ;  /* 0x000000010e0c7547 */ /* 0x000fea000b800000 */
[----:B------:R-:W-:Y:S01]  /*1880*/  UCGABAR_WAIT ;  /* 0x0000000000007dc7 */ /* 0x000fe20008000000 */
[----:B------:R-:W-:Y:S01]  /*1890*/  CCTL.IVALL ;  /* 0x00000000ff00798f */ /* 0x000fe20002000000 */
[----:B------:R-:W-:Y:S05]  /*18a0*/  BRA `(.L_x_22) ;  /* 0x0000000000047947 */ /* 0x000fea0003800000 */
.L_x_21:
[----:B------:R-:W-:Y:S06]  /*18b0*/  BAR.SYNC.DEFER_BLOCKING 0x0 ;  /* 0x0000000000007b1d */ /* 0x000fec0000010000 */
.L_x_22:
[----:B------:R-:W-:Y:S05]  /*18c0*/  BRA.U UP0, `(.L_x_23) ;  /* 0x0000001900247547 */ /* 0x000fea000b800000 */
[----:B------:R-:W2:Y:S01]  /*18d0*/  LDCU UR6, c[0x0][0x38c] ;  /* 0x00007180ff0677ac */ /* 0x000ea20008000800 */
[----:B------:R-:W-:Y:S01]  /*18e0*/  PLOP3.LUT P1, PT, PT, PT, UP4, 0x80, 0x8 ;  /* 0x000000000008781c */ /* 0x000fe20003f2f048 */
[----:B------:R-:W-:Y:S01]  /*18f0*/  IMAD.MOV.U32 R12, RZ, RZ, 0x1 ;  /* 0x00000001ff0c7424 */ /* 0x000fe200078e00ff */
[----:B------:R-:W-:Y:S02]  /*1900*/  ISETP.NE.AND P2, PT, R0, RZ, P3 ;  /* 0x000000ff0000720c */ /* 0x000fe40001f45270 */
[----:B------:R-:W-:Y:S02]  /*1910*/  CS2R R10, SRZ ;  /* 0x00000000000a7805 */ /* 0x000fe4000001ff00 */
[----:B------:R-:W-:Y:S01]  /*1920*/  PLOP3.LUT P1, PT, P1, PT, PT, 0x8, 0x80 ;  /* 0x000000000080781c */ /* 0x000fe20000f2e170 */
[----:B------:R-:W-:Y:S01]  /*1930*/  IMAD.MOV.U32 R9, RZ, RZ, RZ ;  /* 0x000000ffff097224 */ /* 0x000fe200078e00ff */
[----:B------:R-:W3:Y:S01]  /*1940*/  LDCU UR39, c[0x0][0x370] ;  /* 0x00006e00ff2777ac */ /* 0x000ee20008000800 */
[----:B------:R-:W-:Y:S01]  /*1950*/  IMAD.MOV.U32 R8, RZ, RZ, 0x1 ;  /* 0x00000001ff087424 */ /* 0x000fe200078e00ff */
[----:B------:R-:W4:Y:S01]  /*1960*/  LDCU.64 UR26, c[0x0][0x348] ;  /* 0x00006900ff1a77ac */ /* 0x000f220008000a00 */
[----:B------:R-:W-:Y:S01]  /*1970*/  ULEA.HI UR43, UR24, UR46, URZ, 0x1a ;  /* 0x0000002e182b7291 */ /* 0x000fe2000f8fd0ff */
[----:B------:R-:W1:Y:S01]  /*1980*/  LDCU UR38, c[0x0][0x374] ;  /* 0x00006e80ff2677ac */ /* 0x000e620008000800 */
[----:B--2---:R-:W-:-:S02]  /*1990*/  UIADD3 UR5, UPT, UPT, UR6, 0x3f, URZ ;  /* 0x0000003f06057890 */ /* 0x004fc4000fffe0ff */
[----:B------:R-:W-:Y:S02]  /*19a0*/  UIADD3 UR48, UPT, UPT, UR6, 0x7e, URZ ;  /* 0x0000007e06307890 */ /* 0x000fe4000fffe0ff */
[----:B------:R-:W-:-:S04]  /*19b0*/  USHF.R.S32.HI UR4, URZ, 0x1f, UR5 ;  /* 0x0000001fff047899 */ /* 0x000fc80008011405 */
[----:B------:R-:W-:Y:S02]  /*19c0*/  ULEA.HI UR4, UR4, UR5, URZ, 0x6 ;  /* 0x0000000504047291 */ /* 0x000fe4000f8f30ff */
[----:B------:R-:W-:Y:S02]  /*19d0*/  UIADD3 UR5, UPT, UPT, UR6, -0x1, URZ ;  /* 0xffffffff06057890 */ /* 0x000fe4000fffe0ff */
[----:B------:R-:W-:Y:S02]  /*19e0*/  USHF.R.S32.HI UR41, URZ, 0x6, UR4 ;  /* 0x00000006ff297899 */ /* 0x000fe40008011404 */
[----:B------:R-:W-:Y:S02]  /*19f0*/  UISETP.GE.U32.AND UP1, UPT, UR5, -0x7f, UPT ;  /* 0xffffff810500788c */ /* 0x000fe4000bf26070 */
[----:B------:R-:W-:Y:S01]  /*1a00*/  UISETP.LT.U32.AND UP0, UPT, UR41, 0xd, UPT ;  /* 0x0000000d2900788c */ /* 0x000fe2000bf01070 */
[----:B------:R-:W-:-:S03]  /*1a10*/  UMOV UR5, URZ ;  /* 0x000000ff00057c82 */ /* 0x000fc60008000000 */
[----:B------:R-:W-:Y:S02]  /*1a20*/  USEL UR40, UR41, 0xd, UP0 ;  /* 0x0000000d29287887 */ /* 0x000fe40008000000 */
[----:B------:R-:W-:Y:S02]  /*1a30*/  UISETP.NE.AND UP0, UPT, UR18, URZ, UPT ;  /* 0x000000ff1200728c */ /* 0x000fe4000bf05270 */
[----:B------:R-:W-:Y:S02]  /*1a40*/  UIADD3 UR4, UPT, UPT, UR40, -0x1, URZ ;  /* 0xffffffff28047890 */ /* 0x000fe4000fffe0ff */
[----:B------:R-:W-:Y:S02]  /*1a50*/  @UP1 UIADD3 UR4, UPT, UPT, UR40, URZ, URZ ;  /* 0x000000ff28041290 */ /* 0x000fe4000fffe0ff */
[----:B------:R-:W-:Y:S02]  /*1a60*/  USEL UR25, UR55, 0x2, UP0 ;  /* 0x0000000237197887 */ /* 0x000fe40008000000 */
[----:B------:R-:W-:-:S02]  /*1a70*/  UIADD3 UR44, UPT, UPT, UR41, -UR40, URZ ;  /* 0x80000028292c7290 */ /* 0x000fc4000fffe0ff */
[----:B------:R-:W-:Y:S02]  /*1a80*/  UIADD3 UR28, UPT, UPT, UR4, 0x1, URZ ;  /* 0x00000001041c7890 */ /* 0x000fe4000fffe0ff */
[----:B-1-34-:R-:W-:-:S12]  /*1a90*/  UIADD3 UR42, UPT, UPT, -UR4, URZ, URZ ;  /* 0x000000ff042a7290 */ /* 0x01afd8000fffe1ff */
.L_x_43:
[----:B------:R-:W-:Y:S01]  /*1aa0*/  UISETP.NE.AND UP0, UPT, UR47, URZ, UPT ;  /* 0x000000ff2f00728c */ /* 0x000fe2000bf05270 */
[----:B------:R-:W1:Y:S08]  /*1ab0*/  S2UR UR47, SR_CgaCtaId ;  /* 0x00000000002f79c3 */ /* 0x000e700000008800 */
[----:B------:R-:W-:Y:S05]  /*1ac0*/  BRA.U UP0, `(.L_x_24) ;  /* 0x0000000100347547 */ /* 0x000fea000b800000 */
[----:B------:R-:W2:Y:S01]  /*1ad0*/  S2R R0, SR_CgaCtaId ;  /* 0x0000000000007919 */ /* 0x000ea20000008800 */
[----:B------:R-:W-:-:S04]  /*1ae0*/  MOV R2, 0x400 ;  /* 0x0000040000027802 */ /* 0x000fc80000000f00 */
[----:B--2---:R-:W-:Y:S02]  /*1af0*/  LEA R0, R0, R2, 0x18 ;  /* 0x0000000200007211 */ /* 0x004fe400078ec0ff */
[----:B------:R-:W-:-:S03]  /*1b00*/  SHF.L.U32 R2, R8, 0x1f, RZ ;  /* 0x0000001f08027819 */ /* 0x000fc600000006ff */
[----:B------:R-:W-:-:S04]  /*1b10*/  IMAD R0, R9, 0x8, R0 ;  /* 0x0000000809007824 */ /* 0x000fc800078e0200 */
[----:B------:R-:W2:Y:S02]  /*1b20*/  SYNCS.PHASECHK.TRANS64.TRYWAIT P0, [R0+URZ+0x190], R2 ;  /* 0x00019002000075a7 */ /* 0x000ea400080011ff */
[----:B--2---:R-:W-:Y:S05]  /*1b30*/  @!P0 BRA `(.L_x_25) ;  /* 0x0000007800688947 */ /* 0x004fea0003800000 */
.L_x_159:
[----:B------:R-:W-:Y:S01]  /*1b40*/  VIADD R9, R9, 0x1 ;  /* 0x0000000109097836 */ /* 0x000fe20000000000 */
[----:B------:R2:W-:Y:S04]  /*1b50*/  SYNCS.ARRIVE.TRANS64.A1T0 RZ, [R0+URZ+0x180], RZ ;  /* 0x000180ff00ff79a7 */ /* 0x0005e800081000ff */
[----:B------:R-:W-:-:S04]  /*1b60*/  ISETP.NE.AND P0, PT, R9, 0x2, PT ;  /* 0x000000020900780c */ /* 0x000fc80003f05270 */
[----:B------:R-:W-:Y:S02]  /*1b70*/  SEL R9, R9, RZ, P0 ;  /* 0x000000ff09097207 */ /* 0x000fe40000000000 */
[----:B--2---:R-:W-:-:S04]  /*1b80*/  SEL R0, RZ, 0x1, P0 ;  /* 0x00000001ff007807 */ /* 0x004fc80000000000 */
[----:B------:R-:W-:-:S07]  /*1b90*/  LOP3.LUT R8, R8, R0, RZ, 0x3c, !PT ;  /* 0x0000000008087212 */ /* 0x000fce00078e3cff */
.L_x_24:
[----:B------:R-:W-:Y:S01]  /*1ba0*/  UMOV UR6, 0x400 ;  /* 0x0000040000067882 */ /* 0x000fe20000000000 */
[----:B------:R-:W-:Y:S01]  /*1bb0*/  UISETP.GE.U32.AND UP0, UPT, UR48, 0x7f, UPT ;  /* 0x0000007f3000788c */ /* 0x000fe2000bf06070 */
[----:B------:R-:W-:Y:S01]  /*1bc0*/  SHF.L.U32 R0, R12, 0x1f, RZ ;  /* 0x0000001f0c007819 */ /* 0x000fe200000006ff */
[----:B-1----:R-:W-:Y:S02]  /*1bd0*/  ULEA UR6, UR47, UR6, 0x18 ;  /* 0x000000062f067291 */ /* 0x002fe4000f8ec0ff */
[----:B------:R-:W-:Y:S02]  /*1be0*/  ULEA UR11, UR30, UR43, 0x7 ;  /* 0x0000002b1e0b7291 */ /* 0x000fe4000f8e38ff */
[----:B------:R-:W-:Y:S01]  /*1bf0*/  ULEA UR4, UR5, UR6, 0x3 ;  /* 0x0000000605047291 */ /* 0x000fe2000f8e18ff */
[----:B------:R-:W-:-:S08]  /*1c00*/  UMOV UR7, URZ ;  /* 0x000000ff00077c82 */ /* 0x000fd00008000000 */
[----:B------:R1:W2:Y:S01]  /*1c10*/  SYNCS.PHASECHK.TRANS64.TRYWAIT P0, [UR4+0x68], R0 ;  /* 0x00006800ff0075a7 */ /* 0x0002a20008001104 */
[----:B------:R-:W-:-:S04]  /*1c20*/  ULEA.HI UR4, UR31, UR31, URZ, 0x1 ;  /* 0x0000001f1f047291 */ /* 0x000fc8000f8f08ff */
[----:B------:R-:W-:-:S04]  /*1c30*/  USHF.L.U32 UR4, UR4, 0x6, URZ ;  /* 0x0000000604047899 */ /* 0x000fc800080006ff */
[----:B------:R-:W-:Y:S01]  /*1c40*/  ULOP3.LUT UR35, UR46, 0xffffff80, UR4, 0xf8, !UPT ;  /* 0xffffff802e237892 */ /* 0x000fe2000f8ef804 */
[----:B------:R-:W-:Y:S11]  /*1c50*/  BRA.U !UP0, `(.L_x_26) ;  /* 0x0000000108c87547 */ /* 0x000ff6000b800000 */
[----:B------:R-:W-:Y:S01]  /*1c60*/  UMOV UR13, UR42 ;  /* 0x0000002a000d7c82 */ /* 0x000fe20008000000 */
[----:B------:R-:W-:Y:S01]  /*1c70*/  UMOV UR4, UR5 ;  /* 0x0000000500047c82 */ /* 0x000fe20008000000 */
[----:B------:R-:W-:-:S05]  /*1c80*/  UMOV UR34, URZ ;  /* 0x000000ff00227c82 */ /* 0x000fca0008000000 */
.L_x_32:
[----:B------:R-:W-:Y:S01]  /*1c90*/  ULEA UR33, UR4, UR6, 0x3 ;  /* 0x0000000604217291 */ /* 0x000fe2000f8e18ff */
[----:B------:R-:W-:Y:S01]  /*1ca0*/  @P3 MOV R2, 0x8000 ;  /* 0x0000800000023802 */ /* 0x000fe20000000f00 */
[----:B--234-:R-:W-:Y:S10]  /*1cb0*/  @P0 BRA `(.L_x_27) ;  /* 0x00000000000c0947 */ /* 0x01cff40003800000 */
[----:B------:R-:W-:-:S04]  /*1cc0*/  SHF.L.U32 R3, R12, 0x1f, RZ ;  /* 0x0000001f0c037819 */ /* 0x000fc800000006ff */
[----:B------:R-:W2:Y:S02]  /*1cd0*/  SYNCS.PHASECHK.TRANS64.TRYWAIT P0, [UR33+0x68], R3 ;  /* 0x00006803ff0075a7 */ /* 0x000ea40008001121 */
[----:B--2---:R-:W-:Y:S05]  /*1ce0*/  @!P0 BRA `(.L_x_28) ;  /* 0x0000007800108947 */ /* 0x004fea0003800000 */
.L_x_27:
[----:B------:R2:W-:Y:S01]  /*1cf0*/  @P3 SYNCS.ARRIVE.TRANS64 RZ, [UR33], R2 ;  /* 0x00000002ffff39a7 */ /* 0x0005e20008000021 */
[----:B------:R-:W-:Y:S02]  /*1d00*/  ULOP3.LUT UR5, UR25, 0x2, URZ, 0xfc, !UPT ;  /* 0x0000000219057892 */ /* 0x000fe4000f8efcff */
[----:B------:R-:W-:Y:S02]  /*1d10*/  UIADD3 UR13, UPT, UPT, UR13, 0x1, URZ ;  /* 0x000000010d0d7890 */ /* 0x000fe4000fffe0ff */
[----:B------:R-:W-:Y:S02]  /*1d20*/  UISETP.NE.AND UP0, UPT, UR5, 0x2, UPT ;  /* 0x000000020500788c */ /* 0x000fe4000bf05270 */
[----:B------:R-:W-:-:S07]  /*1d30*/  UISETP.NE.AND UP2, UPT, UR13, 0x1, UPT ;  /* 0x000000010d00788c */ /* 0x000fce000bf45270 */
[----:B------:R-:W-:Y:S05]  /*1d40*/  BRA.U UP0, `(.L_x_29) ;  /* 0x0000000100047547 */ /* 0x000fea000b800000 */
[----:B------:R-:W-:Y:S05]  /*1d50*/  BPT.TRAP 0x1 ;  /* 0x000000040000795c */ /* 0x000fea0000300000 */
.L_x_29:
[----:B------:R-:W-:Y:S04]  /*1d60*/  BSSY.RECONVERGENT B0, `(.L_x_30) ;  /* 0x0000003000007945 */ /* 0x000fe80003800200 */
[----:B------:R-:W-:Y:S05]  /*1d70*/  @!P2 BRA `(.L_x_31) ;  /* 0x000000000004a947 */ /* 0x000fea0003800000 */
[----:B------:R-:W-:Y:S05]  /*1d80*/  BPT.TRAP 0x1 ;  /* 0x000000040000795c */ /* 0x000fea0000300000 */
.L_x_31:
[----:B------:R-:W-:Y:S05]  /*1d90*/  BSYNC.RECONVERGENT B0 ;  /* 0x0000000000007941 */ /* 0x000fea0003800200 */
.L_x_30:
[----:B------:R-:W-:Y:S02]  /*1da0*/  UIADD3 UR5, UPT, UPT, UR4, 0x1, URZ ;  /* 0x0000000104057890 */ /* 0x000fe4000fffe0ff */
[----:B------:R-:W-:Y:S02]  /*1db0*/  ULEA UR32, UR4, UR6, 0xd ;  /* 0x0000000604207291 */ /* 0x000fe4000f8e68ff */
[----:B------:R-:W-:Y:S02]  /*1dc0*/  UISETP.NE.AND UP0, UPT, UR5, 0xd, UPT ;  /* 0x0000000d0500788c */ /* 0x000fe4000bf05270 */
[----:B------:R-:W-:Y:S02]  /*1dd0*/  ULEA UR4, UR4, UR24, 0xc ;  /* 0x0000001804047291 */ /* 0x000fe4000f8e60ff */
[----:B------:R-:W-:Y:S02]  /*1de0*/  USEL UR8, URZ, 0x1, UP0 ;  /* 0x00000001ff087887 */ /* 0x000fe40008000000 */
[----:B------:R-:W-:-:S02]  /*1df0*/  USEL UR5, UR5, URZ, UP0 ;  /* 0x000000ff05057287 */ /* 0x000fc40008000000 */
[----:B------:R-:W-:Y:S02]  /*1e00*/  UIADD3 UR16, UP1, UPT, UR26, 0x80, URZ ;  /* 0x000000801a107890 */ /* 0x000fe4000ff3e0ff */
[----:B------:R-:W-:Y:S01]  /*1e10*/  ULEA UR4, UR4, UR6, 0x1 ;  /* 0x0000000604047291 */ /* 0x000fe2000f8e08ff */
[----:B------:R-:W-:Y:S01]  /*1e20*/  LOP3.LUT R12, R12, UR8, RZ, 0x3c, !PT ;  /* 0x000000080c0c7c12 */ /* 0x000fe2000f8e3cff */
[----:B------:R-:W-:Y:S02]  /*1e30*/  UIADD3 UR14, UP0, UPT, UR26, 0x180, URZ ;  /* 0x000001801a0e7890 */ /* 0x000fe4000ff1e0ff */
[----:B------:R-:W-:Y:S01]  /*1e40*/  ULEA UR7, UR5, UR6, 0x3 ;  /* 0x0000000605077291 */ /* 0x000fe2000f8e18ff */
[----:B-1----:R-:W-:Y:S01]  /*1e50*/  SHF.L.U32 R0, R12, 0x1f, RZ ;  /* 0x0000001f0c007819 */ /* 0x002fe200000006ff */
[----:B------:R-:W-:Y:S02]  /*1e60*/  ULOP3.LUT UR33, UR33, 0xfefffff8, URZ, 0xc0, !UPT ;  /* 0xfefffff821217892 */ /* 0x000fe4000f8ec0ff */
[----:B------:R-:W-:-:S02]  /*1e70*/  UIADD3.X UR17, UPT, UPT, URZ, UR27, URZ, UP1, !UPT ;  /* 0x0000001bff117290 */ /* 0x000fc40008ffe4ff */
[----:B------:R-:W-:Y:S02]  /*1e80*/  UIADD3 UR32, UPT, UPT, UR32, 0x4300, URZ ;  /* 0x0000430020207890 */ /* 0x000fe4000fffe0ff */
[----:B------:R-:W-:Y:S01]  /*1e90*/  UIADD3 UR8, UPT, UPT, UR4, 0x1e300, URZ ;  /* 0x0001e30004087890 */ /* 0x000fe2000fffe0ff */
[----:B------:R3:W4:Y:S01]  /*1ea0*/  SYNCS.PHASECHK.TRANS64.TRYWAIT P0, [UR7+0x68], R0 ;  /* 0x00006800ff0075a7 */ /* 0x0007220008001107 */
[----:B------:R-:W-:Y:S02]  /*1eb0*/  UIADD3.X UR15, UPT, UPT, URZ, UR27, URZ, UP0, !UPT ;  /* 0x0000001bff0f7290 */ /* 0x000fe400087fe4ff */
[----:B------:R-:W-:Y:S01]  /*1ec0*/  UPRMT UR4, URZ, 0x5410, UR21 ;  /* 0x00005410ff047896 */ /* 0x000fe20008000015 */
[----:B------:R-:W-:Y:S01]  /*1ed0*/  UMOV UR18, 0x0 ;  /* 0x0000000000127882 */ /* 0x000fe20000000000 */
[----:B------:R-:W-:Y:S01]  /*1ee0*/  UMOV UR19, 0x10000000 ;  /* 0x1000000000137882 */ /* 0x000fe20000000000 */
[----:B------:R-:W-:Y:S01]  /*1ef0*/  UMOV UR10, UR34 ;  /* 0x00000022000a7c82 */ /* 0x000fe20008000000 */
[----:B------:R-:W-:Y:S01]  /*1f00*/  UMOV UR12, UR36 ;  /* 0x00000024000c7c82 */ /* 0x000fe20008000000 */
[----:B------:R-:W-:Y:S01]  /*1f10*/  UMOV UR9, UR33 ;  /* 0x0000002100097c82 */ /* 0x000fe20008000000 */
[----:B------:R1:W-:Y:S01]  /*1f20*/  UTMALDG.3D.2CTA [UR32], [UR16], desc[UR18] ;  /* 0x00001220100075b4 */ /* 0x0003e20008211000 */
[----:B------:R-:W-:-:S02]  /*1f30*/  UMOV UR7, UR28 ;  /* 0x0000001c00077c82 */ /* 0x000fc40008000000 */
[----:B------:R2:W-:Y:S01]  /*1f40*/  UTMALDG.3D.MULTICAST.2CTA [UR8], [UR14], UR4, desc[UR18] ;  /* 0x000012080e0073b4 */ /* 0x0005e20008211804 */
[----:B-1----:R-:W-:Y:S01]  /*1f50*/  UIADD3 UR34, UPT, UPT, UR34, 0x40, URZ ;  /* 0x0000004022227890 */ /* 0x002fe2000fffe0ff */
[----:B--2---:R-:W-:Y:S01]  /*1f60*/  UMOV UR4, UR5 ;  /* 0x0000000500047c82 */ /* 0x004fe20008000000 */
[----:B------:R-:W-:Y:S10]  /*1f70*/  BRA.U UP2, `(.L_x_32) ;  /* 0xfffffffd02447547 */ /* 0x000ff4000b83ffff */
.L_x_26:
[----:B------:R-:W-:Y:S01]  /*1f80*/  ULEA UR4, UR5, UR6, 0x3 ;  /* 0x0000000605047291 */ /* 0x000fe2000f8e18ff */
[----:B-1-3--:R-:W-:Y:S01]  /*1f90*/  SHF.L.U32 R0, R12, 0x1f, RZ ;  /* 0x0000001f0c007819 */ /* 0x00afe200000006ff */
[----:B------:R-:W-:Y:S01]  /*1fa0*/  @!P1 SYNCS.ARRIVE.TRANS64.A1T0 RZ, [UR6+0x118], RZ ;  /* 0x000118ffffff99a7 */ /* 0x000fe20008100006 */
[----:B------:R-:W-:-:S06]  /*1fb0*/  UISETP.GT.AND UP0, UPT, UR41, UR40, UPT ;  /* 0x000000282900728c */ /* 0x000fcc000bf04270 */
[----:B--2-4-:R1:W2:Y:S03]  /*1fc0*/  SYNCS.PHASECHK.TRANS64.TRYWAIT P0, [UR4+0x68], R0 ;  /* 0x00006800ff0075a7 */ /* 0x0142a60008001104 */
[----:B------:R-:W-:Y:S05]  /*1fd0*/  BRA.U !UP0, `(.L_x_33) ;  /* 0x0000000108c87547 */ /* 0x000fea000b800000 */
[----:B------:R-:W-:Y:S01]  /*1fe0*/  UIADD3 UR13, UPT, UPT, UR44, UR7, URZ ;  /* 0x000000072c0d7290 */ /* 0x000fe2000fffe0ff */
[----:B------:R-:W-:-:S11]  /*1ff0*/  UMOV UR4, UR5 ;  /* 0x0000000500047c82 */ /* 0x000fd60008000000 */
.L_x_39:
[----:B------:R-:W-:Y:S01]  /*2000*/  ULEA UR17, UR4, UR6, 0x3 ;  /* 0x0000000604117291 */ /* 0x000fe2000f8e18ff */
[----:B--2---:R-:W-:Y:S01]  /*2010*/  @P3 MOV R2, 0x8000 ;  /* 0x0000800000023802 */ /* 0x004fe20000000f00 */
[----:B--2-4-:R-:W-:Y:S10]  /*2020*/  @P0 BRA `(.L_x_34) ;  /* 0x00000000000c0947 */ /* 0x014ff40003800000 */
[----:B------:R-:W-:-:S04]  /*2030*/  SHF.L.U32 R3, R12, 0x1f, RZ ;  /* 0x0000001f0c037819 */ /* 0x000fc800000006ff */
[----:B------:R-:W2:Y:S02]  /*2040*/  SYNCS.PHASECHK.TRANS64.TRYWAIT P0, [UR17+0x68], R3 ;  /* 0x00006803ff0075a7 */ /* 0x000ea40008001111 */
[----:B--2---:R-:W-:Y:S05]  /*2050*/  @!P0 BRA `(.L_x_35) ;  /* 0x00000074004c8947 */ /* 0x004fea0003800000 */
.L_x_34:
[----:B------:R2:W-:Y:S01]  /*2060*/  @P3 SYNCS.ARRIVE.TRANS64 RZ, [UR17], R2 ;  /* 0x00000002ffff39a7 */ /* 0x0005e20008000011 */
[----:B------:R-:W-:-:S04]  /*2070*/  ULOP3.LUT UR5, UR25, 0x2, URZ, 0xfc, !UPT ;  /* 0x0000000219057892 */ /* 0x000fc8000f8efcff */
[----:B------:R-:W-:-:S09]  /*2080*/  UISETP.NE.AND UP0, UPT, UR5, 0x2, UPT ;  /* 0x000000020500788c */ /* 0x000fd2000bf05270 */
[----:B------:R-:W-:Y:S05]  /*2090*/  BRA.U UP0, `(.L_x_36) ;  /* 0x0000000100047547 */ /* 0x000fea000b800000 */
[----:B------:R-:W-:Y:S05]  /*20a0*/  BPT.TRAP 0x1 ;  /* 0x000000040000795c */ /* 0x000fea0000300000 */
.L_x_36:
[----:B------:R-:W-:Y:S04]  /*20b0*/  BSSY.RECONVERGENT B0, `(.L_x_37) ;  /* 0x0000003000007945 */ /* 0x000fe80003800200 */
[----:B------:R-:W-:Y:S05]  /*20c0*/  @!P2 BRA `(.L_x_38) ;  /* 0x000000000004a947 */ /* 0x000fea0003800000 */
[----:B------:R-:W-:Y:S05]  /*20d0*/  BPT.TRAP 0x1 ;  /* 0x000000040000795c */ /* 0x000fea0000300000 */
.L_x_38:
[----:B------:R-:W-:Y:S05]  /*20e0*/  BSYNC.RECONVERGENT B0 ;  /* 0x0000000000007941 */ /* 0x000fea0003800200 */
.L_x_37:
        /* <DEDUP_REMOVED lines=9> */
[----:B------:R-:W-:Y:S02]  /*2180*/  USHF.L.U32 UR18, UR7, 0x6, URZ ;  /* 0x0000000607127899 */ /* 0x000fe400080006ff */
[----:B------:R-:W-:Y:S01]  /*2190*/  UIADD3 UR7, UPT, UPT, UR7, 0x1, URZ ;  /* 0x0000000107077890 */ /* 0x000fe2000fffe0ff */
[----:B-1----:R-:W-:Y:S01]  /*21a0*/  SHF.L.U32 R0, R12, 0x1f, RZ ;  /* 0x0000001f0c007819 */ /* 0x002fe200000006ff */
[----:B------:R-:W-:Y:S02]  /*21b0*/  UIADD3 UR22, UP1, UPT, UR26, 0x80, URZ ;  /* 0x000000801a167890 */ /* 0x000fe4000ff3e0ff */
[----:B------:R-:W-:Y:S01]  /*21c0*/  ULEA UR4, UR4, UR6, 0x1 ;  /* 0x0000000604047291 */ /* 0x000fe2000f8e08ff */
[----:B------:R3:W4:Y:S01]  /*21d0*/  SYNCS.PHASECHK.TRANS64.TRYWAIT P0, [UR8+0x68], R0 ;  /* 0x00006800ff0075a7 */ /* 0x0007220008001108 */
[----:B------:R-:W-:-:S02]  /*21e0*/  UIADD3.X UR15, UPT, UPT, URZ, UR27, URZ, UP0, !UPT ;  /* 0x0000001bff0f7290 */ /* 0x000fc400087fe4ff */
[----:B------:R-:W-:Y:S02]  /*21f0*/  UISETP.NE.AND UP0, UPT, UR7, UR13, UPT ;  /* 0x0000000d0700728c */ /* 0x000fe4000bf05270 */
[----:B------:R-:W-:Y:S02]  /*2200*/  ULOP3.LUT UR17, UR17, 0xfefffff8, URZ, 0xc0, !UPT ;  /* 0xfefffff811117892 */ /* 0x000fe4000f8ec0ff */
[----:B------:R-:W-:Y:S02]  /*2210*/  UIADD3 UR16, UPT, UPT, UR16, 0x4300, URZ ;  /* 0x0000430010107890 */ /* 0x000fe4000fffe0ff */
[----:B------:R-:W-:Y:S02]  /*2220*/  UIADD3.X UR23, UPT, UPT, URZ, UR27, URZ, UP1, !UPT ;  /* 0x0000001bff177290 */ /* 0x000fe40008ffe4ff */
[----:B------:R-:W-:Y:S02]  /*2230*/  UIADD3 UR8, UPT, UPT, UR4, 0x1e300, URZ ;  /* 0x0001e30004087890 */ /* 0x000fe4000fffe0ff */
[----:B------:R-:W-:Y:S01]  /*2240*/  UPRMT UR4, URZ, 0x5410, UR21 ;  /* 0x00005410ff047896 */ /* 0x000fe20008000015 */
[----:B------:R-:W-:Y:S01]  /*2250*/  UMOV UR30, 0x0 ;  /* 0x00000000001e7882 */ /* 0x000fe20000000000 */
[----:B------:R-:W-:Y:S01]  /*2260*/  UMOV UR31, 0x10000000 ;  /* 0x10000000001f7882 */ /* 0x000fe20000000000 */
[----:B------:R-:W-:Y:S01]  /*2270*/  UMOV UR19, UR35 ;  /* 0x0000002300137c82 */ /* 0x000fe20008000000 */
[----:B------:R-:W-:Y:S01]  /*2280*/  UMOV UR20, UR36 ;  /* 0x0000002400147c82 */ /* 0x000fe20008000000 */
[----:B------:R-:W-:Y:S01]  /*2290*/  UMOV UR12, UR36 ;  /* 0x00000024000c7c82 */ /* 0x000fe20008000000 */
[----:B------:R-:W-:Y:S01]  /*22a0*/  UMOV UR9, UR17 ;  /* 0x0000001100097c82 */ /* 0x000fe20008000000 */
[----:B------:R-:W-:Y:S01]  /*22b0*/  UMOV UR10, UR18 ;  /* 0x00000012000a7c82 */ /* 0x000fe20008000000 */
[----:B------:R-:W-:Y:S01]  /*22c0*/  UTMALDG.3D.2CTA [UR16], [UR22], desc[UR30] ;  /* 0x00001e10160075b4 */ /* 0x000fe20008211000 */
[----:B------:R1:W-:Y:S02]  /*22d0*/  UTMALDG.3D.MULTICAST.2CTA [UR8], [UR14], UR4, desc[UR30] ;  /* 0x00001e080e0073b4 */ /* 0x0003e40008211804 */
[----:B-1----:R-:W-:Y:S01]  /*22e0*/  UMOV UR4, UR5 ;  /* 0x0000000500047c82 */ /* 0x002fe20008000000 */
[----:B---3--:R-:W-:Y:S05]  /*22f0*/  BRA.U UP0, `(.L_x_39) ;  /* 0xfffffffd00407547 */ /* 0x008fea000b83ffff */
.L_x_33:
[C---:B------:R-:W-:Y:S01]  /*2300*/  LEA R3, R11.reuse, UR6, 0x3 ;  /* 0x000000060b037c11 */ /* 0x040fe2000f8e18ff */
[----:B------:R-:W-:Y:S01]  /*2310*/  NOP ;  /* 0x0000000000007918 */ /* 0x000fe20000000000 */
[----:B-1----:R-:W-:Y:S02]  /*2320*/  SHF.L.U32 R0, R10, 0x1f, RZ ;  /* 0x0000001f0a007819 */ /* 0x002fe400000006ff */
[----:B------:R-:W-:Y:S02]  /*2330*/  LEA R4, R11, UR6, 0x4 ;  /* 0x000000060b047c11 */ /* 0x000fe4000f8e20ff */
[----:B--2-4-:R-:W1:Y:S02]  /*2340*/  SYNCS.PHASECHK.TRANS64.TRYWAIT P0, [R3+URZ+0x120], R0 ;  /* 0x00012000030075a7 */ /* 0x014e6400080011ff */
[----:B-1----:R-:W-:Y:S05]  /*2350*/  @!P0 BRA `(.L_x_40) ;  /* 0x0000007000a48947 */ /* 0x002fea0003800000 */
.L_x_162:
[----:B------:R-:W2:Y:S01]  /*2360*/  LDS.128 R4, [R4+0x1b0] ;  /* 0x0001b00004047984 */ /* 0x000ea20000000c00 */
[----:B------:R-:W-:Y:S01]  /*2370*/  UISETP.GE.AND UP0, UPT, UR45, 0x1, UPT ;  /* 0x000000012d00788c */ /* 0x000fe2000bf06270 */
[----:B------:R-:W-:Y:S01]  /*2380*/  @!PT LDS RZ, [RZ] ;  /* 0x00000000fffff984 */ /* 0x000fe20000000800 */
[----:B------:R-:W-:Y:S01]  /*2390*/  @!PT LDS RZ, [RZ] ;  /* 0x00000000fffff984 */ /* 0x000fe20000000800 */
[----:B------:R-:W-:Y:S01]  /*23a0*/  @!PT LDS RZ, [RZ] ;  /* 0x00000000fffff984 */ /* 0x000fe20000000800 */
[----:B------:R-:W-:Y:S01]  /*23b0*/  @!PT LDS RZ, [RZ] ;  /* 0x00000000fffff984 */ /* 0x000fe20000000800 */
[----:B------:R3:W-:Y:S06]  /*23c0*/  MEMBAR.ALL.CTA ;  /* 0x0000000000007992 */ /* 0x0007ec0000008000 */
[----:B---3--:R-:W3:Y:S01]  /*23d0*/  FENCE.VIEW.ASYNC.S ;  /* 0x00000000000073c6 */ /* 0x008ee20000000000 */
[----:B--2---:R-:W-:-:S13]  /*23e0*/  LOP3.LUT P0, RZ, R6, 0x1, RZ, 0xc0, !PT ;  /* 0x0000000106ff7812 */ /* 0x004fda000780c0ff */
[----:B---3--:R-:W-:Y:S01]  /*23f0*/  VOTEU.ANY UP1, P0 ;  /* 0x0000000000ff7886 */ /* 0x008fe20000020100 */
[----:B------:R-:W-:-:S13]  /*2400*/  PLOP3.LUT P0, PT, PT, PT, UP1, 0x80, 0x8 ;  /* 0x000000000008781c */ /* 0x000fda0003f0f018 */
[----:B-1----:R-:W-:Y:S02]  /*2410*/  @P0 LOP3.LUT R0, R5, 0xffff, RZ, 0xc0, !PT ;  /* 0x0000ffff05000812 */ /* 0x002fe400078ec0ff */
[----:B------:R-:W-:Y:S02]  /*2420*/  @P0 MOV R2, R4 ;  /* 0x0000000400020202 */ /* 0x000fe40000000f00 */
[----:B------:R-:W-:Y:S01]  /*2430*/  @P0 R2UR UR7, R0 ;  /* 0x00000000000702ca */ /* 0x000fe200000e0000 */
[----:B------:R-:W-:Y:S01]  /*2440*/  VIADD R0, R3, 0x130 ;  /* 0x0000013003007836 */ /* 0x000fe20000000000 */
[----:B------:R-:W-:Y:S02]  /*2450*/  @P0 SHF.R.U32.HI R4, RZ, 0x10, R5 ;  /* 0x00000010ff040819 */ /* 0x000fe40000011605 */
[----:B------:R-:W-:Y:S02]  /*2460*/  @P0 R2UR UR8, R2 ;  /* 0x00000000020802ca */ /* 0x000fe400000e0000 */
[----:B------:R-:W-:-:S02]  /*2470*/  PRMT R0, RZ, 0x654, R0 ;  /* 0x00000654ff007816 */ /* 0x000fc40000000000 */
[----:B------:R-:W-:Y:S02]  /*2480*/  @P0 R2UR UR4, R4 ;  /* 0x00000000040402ca */ /* 0x000fe400000e0000 */
[----:B------:R1:W-:Y:S03]  /*2490*/  SYNCS.ARRIVE.TRANS64.RED.A1T0 RZ, [R0+URZ], RZ ;  /* 0x000000ff00ff79a7 */ /* 0x0003e600081004ff */
[----:B------:R-:W-:-:S04]  /*24a0*/  @UP1 UMOV UR29, UR7 ;  /* 0x00000007001d1c82 */ /* 0x000fc80008000000 */
[----:B------:R-:W-:-:S04]  /*24b0*/  @UP1 UMOV UR37, UR8 ;  /* 0x0000000800251c82 */ /* 0x000fc80008000000 */
[----:B------:R-:W-:Y:S01]  /*24c0*/  @UP1 UMOV UR36, UR4 ;  /* 0x0000000400241c82 */ /* 0x000fe20008000000 */
[----:B------:R-:W-:Y:S05]  /*24d0*/  BRA.U !UP0, `(.L_x_41) ;  /* 0x0000000108d47547 */ /* 0x000fea000b800000 */
[----:B------:R-:W2:Y:S01]  /*24e0*/  LDCU.128 UR12, c[0x0][0xb10] ;  /* 0x00016200ff0c77ac */ /* 0x000ea20008000c00 */
[----:B------:R-:W3:Y:S01]  /*24f0*/  LDCU UR30, c[0x0][0xb20] ;  /* 0x00016400ff1e77ac */ /* 0x000ee20008000800 */
[----:B------:R-:W4:Y:S01]  /*2500*/  LDCU UR20, c[0x0][0xb0c] ;  /* 0x00016180ff1477ac */ /* 0x000f220008000800 */
[----:B------:R-:W1:Y:S01]  /*2510*/  LDCU.64 UR10, c[0x0][0xb28] ;  /* 0x00016500ff0a77ac */ /* 0x000e620008000a00 */
[----:B------:R-:W-:Y:S02]  /*2520*/  UISETP.NE.AND UP3, UPT, UR45, 0x1, UPT ;  /* 0x000000012d00788c */ /* 0x000fe4000bf65270 */
[----:B--2---:R-:W-:Y:S02]  /*2530*/  UIMAD.WIDE.U32 UR16, UR38, UR15, URZ ;  /* 0x0000000f261072a5 */ /* 0x004fe4000f8e00ff */
[----:B------:R-:W-:Y:S02]  /*2540*/  UIMAD.WIDE.U32 UR8, UR39, UR12, URZ ;  /* 0x0000000c270872a5 */ /* 0x000fe4000f8e00ff */
[----:B------:R-:W-:-:S02]  /*2550*/  UISETP.NE.AND UP0, UPT, UR14, 0x1, UPT ;  /* 0x000000010e00788c */ /* 0x000fc4000bf05270 */
[----:B------:R-:W-:Y:S01]  /*2560*/  UIMAD.WIDE.U32 UR22, UR29, UR15, URZ ;  /* 0x0000000f1d1672a5 */ /* 0x000fe2000f8e00ff */
[----:B------:R-:W-:Y:S02]  /*2570*/  UMOV UR16, UR17 ;  /* 0x0000001100107c82 */ /* 0x000fe40008000000 */
[----:B------:R-:W-:Y:S01]  /*2580*/  UMOV UR8, UR9 ;  /* 0x0000000900087c82 */ /* 0x000fe20008000000 */
[----:B---3--:R-:W-:Y:S02]  /*2590*/  USHF.R.U32.HI UR16, URZ, UR30, UR16 ;  /* 0x0000001eff107299 */ /* 0x008fe40008011610 */
[----:B----4-:R-:W-:Y:S02]  /*25a0*/  UISETP.NE.AND UP2, UPT, UR20, 0x1, UPT ;  /* 0x000000011400788c */ /* 0x010fe4000bf45270 */
[----:B------:R-:W-:Y:S02]  /*25b0*/  USHF.R.U32.HI UR8, URZ, UR13, UR8 ;  /* 0x0000000dff087299 */ /* 0x000fe40008011608 */
[----:B------:R-:W-:-:S02]  /*25c0*/  USEL UR7, UR38, UR16, !UP0 ;  /* 0x0000001026077287 */ /* 0x000fc4000c000000 */
[----:B------:R-:W-:Y:S02]  /*25d0*/  USEL UR8, UR39, UR8, !UP2 ;  /* 0x0000000827087287 */ /* 0x000fe4000d000000 */
[----:B-1----:R-:W-:Y:S01]  /*25e0*/  UIMAD.WIDE.U32 UR16, UR7, UR10, URZ ;  /* 0x0000000a071072a5 */ /* 0x002fe2000f8e00ff */
[----:B------:R-:W-:Y:S01]  /*25f0*/  UMOV UR4, UR23 ;  /* 0x0000001700047c82 */ /* 0x000fe20008000000 */
[----:B------:R-:W-:Y:S02]  /*2600*/  UIMAD.WIDE.U32 UR18, UR37, UR12, URZ ;  /* 0x0000000c251272a5 */ /* 0x000fe4000f8e00ff */
[----:B------:R-:W-:-:S03]  /*2610*/  UIMAD.WIDE.U32 UR22, UR8, UR10, URZ ;  /* 0x0000000a081672a5 */ /* 0x000fc6000f8e00ff */
[----:B------:R-:W-:Y:S01]  /*2620*/  UMOV UR16, UR17 ;  /* 0x0000001100107c82 */ /* 0x000fe20008000000 */
[----:B------:R-:W-:Y:S02]  /*2630*/  USHF.R.U32.HI UR4, URZ, UR30, UR4 ;  /* 0x0000001eff047299 */ /* 0x000fe40008011604 */
[----:B------:R-:W-:Y:S01]  /*2640*/  @UP3 USHF.R.U32.HI UR7, URZ, UR11, UR16 ;  /* 0x0000000bff073299 */ /* 0x000fe20008011610 */
[----:B------:R-:W-:Y:S01]  /*2650*/  UMOV UR18, UR19 ;  /* 0x0000001300127c82 */ /* 0x000fe20008000000 */
[----:B------:R-:W-:Y:S01]  /*2660*/  UMOV UR22, UR23 ;  /* 0x0000001700167c82 */ /* 0x000fe20008000000 */
[----:B------:R-:W-:Y:S02]  /*2670*/  USHF.R.U32.HI UR13, URZ, UR13, UR18 ;  /* 0x0000000dff0d7299 */ /* 0x000fe40008011612 */
[----:B------:R-:W-:Y:S02]  /*2680*/  USEL UR4, UR29, UR4, !UP0 ;  /* 0x000000041d047287 */ /* 0x000fe4000c000000 */
[----:B------:R-:W-:-:S02]  /*2690*/  @UP3 USHF.R.U32.HI UR8, URZ, UR11, UR22 ;  /* 0x0000000bff083299 */ /* 0x000fc40008011616 */
[----:B------:R-:W-:Y:S02]  /*26a0*/  UIMAD UR9, UR45, UR7, URZ ;  /* 0x000000072d0972a4 */ /* 0x000fe4000f8e02ff */
[----:B------:R-:W-:Y:S02]  /*26b0*/  USEL UR7, UR37, UR13, !UP2 ;  /* 0x0000000d25077287 */ /* 0x000fe4000d000000 */
[----:B------:R-:W-:Y:S02]  /*26c0*/  UIMAD UR12, UR45, UR8, URZ ;  /* 0x000000082d0c72a4 */ /* 0x000fe4000f8e02ff */
[----:B------:R-:W-:Y:S02]  /*26d0*/  UISETP.GE.AND UP0, UPT, UR4, UR9, UPT ;  /* 0x000000090400728c */ /* 0x000fe4000bf06270 */
[----:B------:R-:W-:Y:S02]  /*26e0*/  UIMAD.WIDE.U32 UR16, UR4, UR10, URZ ;  /* 0x0000000a041072a5 */ /* 0x000fe4000f8e00ff */
[----:B------:R-:W-:-:S02]  /*26f0*/  UISETP.GE.OR UP0, UPT, UR7, UR12, UP0 ;  /* 0x0000000c0700728c */ /* 0x000fc40008706670 */
        /* <DEDUP_REMOVED lines=19> */
.L_x_41:
[----:B------:R-:W2:Y:S02]  /*2830*/  LDCU UR4, c[0x0][0xb30] ;  /* 0x00016600ff0477ac */ /* 0x000ea40008000800 */
[----:B--2---:R-:W-:-:S09]  /*2840*/  UISETP.NE.AND UP0, UPT, UR4, 0x1, UPT ;  /* 0x000000010400788c */ /* 0x004fd2000bf05270 */
[----:B------:R-:W-:Y:S05]  /*2850*/  BRA.U UP0, `(.L_x_42) ;  /* 0x0000000100447547 */ /* 0x000fea000b800000 */
[----:B------:R-:W2:Y:S01]  /*2860*/  LDCU.128 UR12, c[0x0][0xb10] ;  /* 0x00016200ff0c77ac */ /* 0x000ea20008000c00 */
[----:B------:R-:W3:Y:S01]  /*2870*/  LDCU UR16, c[0x0][0xb0c] ;  /* 0x00016180ff1077ac */ /* 0x000ee20008000800 */
[----:B------:R-:W4:Y:S01]  /*2880*/  LDCU UR17, c[0x0][0xb20] ;  /* 0x00016400ff1177ac */ /* 0x000f220008000800 */
[----:B--2---:R-:W-:Y:S02]  /*2890*/  UIMAD.WIDE.U32 UR10, UR37, UR12, URZ ;  /* 0x0000000c250a72a5 */ /* 0x004fe4000f8e00ff */
[----:B------:R-:W-:Y:S02]  /*28a0*/  UIMAD.WIDE.U32 UR8, UR29, UR15, URZ ;  /* 0x0000000f1d0872a5 */ /* 0x000fe4000f8e00ff */
[----:B---3--:R-:W-:Y:S02]  /*28b0*/  UISETP.NE.AND UP2, UPT, UR16, 0x1, UPT ;  /* 0x000000011000788c */ /* 0x008fe4000bf45270 */
[----:B------:R-:W-:Y:S01]  /*28c0*/  UISETP.NE.AND UP0, UPT, UR14, 0x1, UPT ;  /* 0x000000010e00788c */ /* 0x000fe2000bf05270 */
[----:B------:R-:W-:-:S02]  /*28d0*/  UMOV UR7, UR11 ;  /* 0x0000000b00077c82 */ /* 0x000fc40008000000 */
[----:B------:R-:W-:Y:S01]  /*28e0*/  UMOV UR4, UR9 ;  /* 0x0000000900047c82 */ /* 0x000fe20008000000 */
[----:B------:R-:W-:Y:S02]  /*28f0*/  USHF.R.U32.HI UR7, URZ, UR13, UR7 ;  /* 0x0000000dff077299 */ /* 0x000fe40008011607 */
[----:B----4-:R-:W-:Y:S02]  /*2900*/  USHF.R.U32.HI UR4, URZ, UR17, UR4 ;  /* 0x00000011ff047299 */ /* 0x010fe40008011604 */
[----:B------:R-:W-:Y:S02]  /*2910*/  USEL UR7, UR37, UR7, !UP2 ;  /* 0x0000000725077287 */ /* 0x000fe4000d000000 */
[----:B------:R-:W-:-:S04]  /*2920*/  USEL UR4, UR29, UR4, !UP0 ;  /* 0x000000041d047287 */ /* 0x000fc8000c000000 */
[----:B------:R-:W-:Y:S02]  /*2930*/  UIADD3 UR8, UPT, UPT, UR7, -UR4, URZ ;  /* 0x8000000407087290 */ /* 0x000fe4000fffe0ff */
[----:B------:R-:W-:Y:S02]  /*2940*/  UIADD3 UR4, UPT, UPT, -UR7, UR4, URZ ;  /* 0x0000000407047290 */ /* 0x000fe4000fffe1ff */
[----:B------:R-:W-:Y:S02]  /*2950*/  UIMAD UR29, UR8, UR14, UR29 ;  /* 0x0000000e081d72a4 */ /* 0x000fe4000f8e021d */
[----:B------:R-:W-:-:S12]  /*2960*/  UIMAD UR37, UR4, UR16, UR37 ;  /* 0x00000010042572a4 */ /* 0x000fd8000f8e0225 */
.L_x_42:
[----:B------:R-:W-:Y:S01]  /*2970*/  VIADD R11, R11, 0x1 ;  /* 0x000000010b0b7836 */ /* 0x000fe20000000000 */
[----:B------:R-:W-:Y:S01]  /*2980*/  R2UR UR4, R50 ;  /* 0x00000000320472ca */ /* 0x000fe200000e0000 */
[----:B------:R-:W-:Y:S01]  /*2990*/  UIADD3 UR31, UPT, UPT, UR37, UR63, URZ ;  /* 0x0000003f251f7290 */ /* 0x000fe2000fffe0ff */
[----:B------:R-:W-:Y:S02]  /*29a0*/  PLOP3.LUT P1, PT, PT, PT, PT, 0x80, 0x8 ;  /* 0x000000000008781c */ /* 0x000fe40003f2f070 */
[----:B------:R-:W-:-:S04]  /*29b0*/  ISETP.NE.AND P0, PT, R11, 0x2, PT ;  /* 0x000000020b00780c */ /* 0x000fc80003f05270 */
[----:B-1----:R-:W-:Y:S02]  /*29c0*/  SEL R0, RZ, 0x1, P0 ;  /* 0x00000001ff007807 */ /* 0x002fe40000000000 */
[----:B------:R-:W-:Y:S02]  /*29d0*/  SEL R11, R11, RZ, P0 ;  /* 0x000000ff0b0b7207 */ /* 0x000fe40000000000 */
[----:B------:R-:W-:Y:S01]  /*29e0*/  LOP3.LUT R10, R10, R0, RZ, 0x3c, !PT ;  /* 0x000000000a0a7212 */ /* 0x000fe200078e3cff */
[----:B------:R-:W-:Y:S01]  /*29f0*/  UIADD3 UR30, UPT, UPT, UR29, UR4, URZ ;  /* 0x000000041d1e7290 */ /* 0x000fe2000fffe0ff */
[----:B------:R-:W-:Y:S11]  /*2a00*/  BRA.U UP1, `(.L_x_43) ;  /* 0xfffffff101247547 */ /* 0x000ff6000b83ffff */
[----:B------:R-:W-:Y:S01]  /*2a10*/  UIADD3 UR7, UPT, UPT, UR6, 0x68, URZ ;  /* 0x0000006806077890 */ /* 0x000fe2000fffe0ff */
[----:B------:R-:W-:-:S03]  /*2a20*/  SHF.L.U32 R2, R12, 0x1f, RZ ;  /* 0x0000001f0c027819 */ /* 0x000fc600000006ff */
[----:B------:R-:W-:-:S09]  /*2a30*/  ULEA UR4, UR5, UR7, 0x3 ;  /* 0x0000000705047291 */ /* 0x000fd2000f8e18ff */
[----:B------:R-:W1:Y:S02]  /*2a40*/  SYNCS.PHASECHK.TRANS64.TRYWAIT P0, [UR4], R2 ;  /* 0x00000002ff0075a7 */ /* 0x000e640008001104 */
[----:B-1----:R-:W-:Y:S05]  /*2a50*/  @!P0 BRA `(.L_x_44) ;  /* 0x0000006800f88947 */ /* 0x002fea0003800000 */
.L_x_164:
[----:B------:R-:W-:-:S04]  /*2a60*/  UIADD3 UR4, UPT, UPT, UR5, 0x1, URZ ;  /* 0x0000000105047890 */ /* 0x000fc8000fffe0ff */
[----:B------:R-:W-:-:S04]  /*2a70*/  UISETP.NE.AND UP0, UPT, UR4, 0xd, UPT ;  /* 0x0000000d0400788c */ /* 0x000fc8000bf05270 */
[----:B------:R-:W-:Y:S02]  /*2a80*/  USEL UR6, URZ, 0x1, UP0 ;  /* 0x00000001ff067887 */ /* 0x000fe40008000000 */
[----:B------:R-:W-:-:S04]  /*2a90*/  USEL UR4, UR4, URZ, UP0 ;  /* 0x000000ff04047287 */ /* 0x000fc80008000000 */
[----:B------:R-:W-:Y:S01]  /*2aa0*/  ULEA UR5, UR4, UR7, 0x3 ;  /* 0x0000000704057291 */ /* 0x000fe2000f8e18ff */
[----:B-1----:R-:W-:-:S04]  /*2ab0*/  LOP3.LUT R2, R12, UR6, RZ, 0x3c, !PT ;  /* 0x000000060c027c12 */ /* 0x002fc8000f8e3cff */
[----:B------:R-:W-:-:S04]  /*2ac0*/  SHF.L.U32 R3, R2, 0x1f, RZ ;  /* 0x0000001f02037819 */ /* 0x000fc800000006ff */
[----:B------:R-:W1:Y:S02]  /*2ad0*/  SYNCS.PHASECHK.TRANS64.TRYWAIT P0, [UR5], R3 ;  /* 0x00000003ff0075a7 */ /* 0x000e640008001105 */
[----:B-1----:R-:W-:Y:S05]  /*2ae0*/  @!P0 BRA `(.L_x_45) ;  /* 0x0000006800ec8947 */ /* 0x002fea0003800000 */
.L_x_166:
[----:B------:R-:W-:-:S04]  /*2af0*/  UIADD3 UR4, UPT, UPT, UR4, 0x1, URZ ;  /* 0x0000000104047890 */ /* 0x000fc8000fffe0ff */
[----:B------:R-:W-:-:S04]  /*2b00*/  UISETP.NE.AND UP0, UPT, UR4, 0xd, UPT ;  /* 0x0000000d0400788c */ /* 0x000fc8000bf05270 */
[----:B------:R-:W-:Y:S02]  /*2b10*/  USEL UR6, URZ, 0x1, UP0 ;  /* 0x00000001ff067887 */ /* 0x000fe40008000000 */
[----:B------:R-:W-:-:S04]  /*2b20*/  USEL UR4, UR4, URZ, UP0 ;  /* 0x000000ff04047287 */ /* 0x000fc80008000000 */
[----:B------:R-:W-:Y:S01]  /*2b30*/  ULEA UR5, UR4, UR7, 0x3 ;  /* 0x0000000704057291 */ /* 0x000fe2000f8e18ff */
[----:B------:R-:W-:-:S04]  /*2b40*/  LOP3.LUT R2, R2, UR6, RZ, 0x3c, !PT ;  /* 0x0000000602027c12 */ /* 0x000fc8000f8e3cff */
[----:B-1----:R-:W-:-:S04]  /*2b50*/  SHF.L.U32 R3, R2, 0x1f, RZ ;  /* 0x0000001f02037819 */ /* 0x002fc800000006ff */
[----:B------:R-:W1:Y:S02]  /*2b60*/  SYNCS.PHASECHK.TRANS64.TRYWAIT P0, [UR5], R3 ;  /* 0x00000003ff0075a7 */ /* 0x000e640008001105 */
[----:B-1----:R-:W-:Y:S05]  /*2b70*/  @!P0 BRA `(.L_x_46) ;  /* 0x0000006800e08947 */ /* 0x002fea0003800000 */
.L_x_168:
        /* <DEDUP_REMOVED lines=9> */
.L_x_170:
        /* <DEDUP_REMOVED lines=9> */
.L_x_172:
        /* <DEDUP_REMOVED lines=9> */
.L_x_174:
        /* <DEDUP_REMOVED lines=9> */
.L_x_176:
        /* <DEDUP_REMOVED lines=9> */
.L_x_178:
        /* <DEDUP_REMOVED lines=9> */
.L_x_180:
        /* <DEDUP_REMOVED lines=9> */
.L_x_182:
        /* <DEDUP_REMOVED lines=9> */
.L_x_184:
        /* <DEDUP_REMOVED lines=9> */
.L_x_186:
[----:B------:R-:W-:-:S04]  /*3090*/  UIADD3 UR4, UPT, UPT, UR4, 0x1, URZ ;  /* 0x0000000104047890 */ /* 0x000fc8000fffe0ff */
[----:B------:R-:W-:-:S04]  /*30a0*/  UISETP.NE.AND UP0, UPT, UR4, 0xd, UPT ;  /* 0x0000000d0400788c */ /* 0x000fc8000bf05270 */
[----:B------:R-:W-:Y:S02]  /*30b0*/  USEL UR5, URZ, 0x1, UP0 ;  /* 0x00000001ff057887 */ /* 0x000fe40008000000 */
[----:B------:R-:W-:-:S04]  /*30c0*/  USEL UR4, UR4, URZ, UP0 ;  /* 0x000000ff04047287 */ /* 0x000fc80008000000 */
[----:B------:R-:W-:Y:S01]  /*30d0*/  ULEA UR4, UR4, UR7, 0x3 ;  /* 0x0000000704047291 */ /* 0x000fe2000f8e18ff */
[----:B------:R-:W-:-:S04]  /*30e0*/  LOP3.LUT R2, R2, UR5, RZ, 0x3c, !PT ;  /* 0x0000000502027c12 */ /* 0x000fc8000f8e3cff */
[----:B------:R-:W-:Y:S01]  /*30f0*/  SHF.L.U32 R2, R2, 0x1f, RZ ;  /* 0x0000001f02027819 */ /* 0x000fe200000006ff */
[----:B-1----:R-:W-:-:S07]  /*3100*/  IMAD.U32 R0, RZ, RZ, UR4 ;  /* 0x00000004ff007e24 */ /* 0x002fce000f8e00ff */
.L_x_56:
[----:B-1----:R1:W2:Y:S02]  /*3110*/  SYNCS.PHASECHK.TRANS64.TRYWAIT P0, [R0+URZ], R2 ;  /* 0x00000002000075a7 */ /* 0x0022a400080011ff */
[----:B--2---:R-:W-:Y:S05]  /*3120*/  @!P0 NANOSLEEP.SYNCS 0x989680 ;  /* 0x009896800000895d */ /* 0x004fea0003900000 */
[----:B------:R-:W2:Y:S02]  /*3130*/  @!P0 SYNCS.PHASECHK.TRANS64 P0, [R0+URZ], R2 ;  /* 0x00000002000085a7 */ /* 0x000ea400080010ff */
[----:B--2---:R-:W-:Y:S05]  /*3140*/  @P0 EXIT ;  /* 0x000000000000094d */ /* 0x004fea0003800000 */
[----:B------:R-:W-:Y:S05]  /*3150*/  BRA `(.L_x_56) ;  /* 0xfffffffc00ec7947 */ /* 0x000fea000383ffff */
.L_x_23:
[----:B------:R-:W-:-:S04]  /*3160*/  UISETP.NE.AND UP0, UPT, UR47, URZ, UPT ;  /* 0x000000ff2f00728c */ /* 0x000fc8000bf05270 */
[----:B------:R-:W-:-:S09]  /*3170*/  UISETP.NE.OR UP0, UPT, UR18, 0x1, UP0 ;  /* 0x000000011200788c */ /* 0x000fd20008705670 */
[----:B------:R-:W-:Y:S05]  /*3180*/  BRA.U UP0, `(.L_x_57) ;  /* 0x0000000500487547 */ /* 0x000fea000b800000 */
[----:B------:R-:W-:Y:S01]  /*3190*/  ISETP.GE.U32.AND P2, PT, R0, 0x4, PT ;  /* 0x000000040000780c */ /* 0x000fe20003f46070 */
[----:B------:R-:W-:Y:S01]  /*31a0*/  IMAD.MOV.U32 R12, RZ, RZ, 0x1 ;  /* 0x00000001ff0c7424 */ /* 0x000fe200078e00ff */
[----:B------:R-:W-:Y:S02]  /*31b0*/  CS2R R10, SRZ ;  /* 0x00000000000a7805 */ /* 0x000fe4000001ff00 */
[----:B------:R-:W-:Y:S01]  /*31c0*/  CS2R R8, SRZ ;  /* 0x0000000000087805 */ /* 0x000fe2000001ff00 */
[----:B------:R-:W-:Y:S01]  /*31d0*/  UMOV UR6, 0x400 ;  /* 0x0000040000067882 */ /* 0x000fe20000000000 */
[----:B------:R-:W-:Y:S01]  /*31e0*/  UMOV UR5, URZ ;  /* 0x000000ff00057c82 */ /* 0x000fe20008000000 */
[----:B------:R-:W-:-:S12]  /*31f0*/  ULEA UR6, UR47, UR6, 0x18 ;  /* 0x000000062f067291 */ /* 0x000fd8000f8ec0ff */
.L_x_61:
[----:B------:R-:W-:Y:S02]  /*3200*/  LEA R2, R8, UR6, 0x3 ;  /* 0x0000000608027c11 */ /* 0x000fe4000f8e18ff */
[----:B------:R-:W-:-:S03]  /*3210*/  SHF.L.U32 R4, R9, 0x1f, RZ ;  /* 0x0000001f09047819 */ /* 0x000fc600000006ff */
[----:B------:R-:W-:Y:S01]  /*3220*/  VIADD R5, R2, 0x190 ;  /* 0x0000019002057836 */ /* 0x000fe20000000000 */
[----:B------:R-:W2:Y:S02]  /*3230*/  SYNCS.PHASECHK.TRANS64.TRYWAIT P0, [R2+URZ+0x180], R4 ;  /* 0x00018004020075a7 */ /* 0x000ea400080011ff */
[----:B--2---:R-:W-:Y:S05]  /*3240*/  @!P0 BRA `(.L_x_58) ;  /* 0x00000068001c8947 */ /* 0x004fea0003800000 */
.L_x_187:
[----:B------:R-:W-:Y:S01]  /*3250*/  ULEA UR4, UR5, UR6, 0x3 ;  /* 0x0000000605047291 */ /* 0x000fe2000f8e18ff */
[----:B--2---:R-:W-:Y:S01]  /*3260*/  PRMT R2, RZ, 0x654, R5 ;  /* 0x00000654ff027816 */ /* 0x004fe20000000005 */
[----:B------:R-:W-:Y:S01]  /*3270*/  @!P2 IMAD.MOV.U32 R4, RZ, RZ, 0x10 ;  /* 0x00000010ff04a424 */ /* 0x000fe200078e00ff */
[----:B------:R-:W-:Y:S01]  /*3280*/  SHF.L.U32 R5, R12, 0x1f, RZ ;  /* 0x0000001f0c057819 */ /* 0x000fe200000006ff */
[----:B------:R-:W-:Y:S01]  /*3290*/  UIADD3 UR7, UPT, UPT, UR4, 0x120, URZ ;  /* 0x0000012004077890 */ /* 0x000fe2000fffe0ff */
[----:B------:R2:W-:Y:S05]  /*32a0*/  SYNCS.ARRIVE.TRANS64.RED.A1T0 RZ, [R2+URZ], RZ ;  /* 0x000000ff02ff79a7 */ /* 0x0005ea00081004ff */
[----:B------:R-:W-:Y:S01]  /*32b0*/  IMAD.U32 R6, RZ, RZ, UR7 ;  /* 0x00000007ff067e24 */ /* 0x000fe2000f8e00ff */
[----:B------:R-:W3:Y:S04]  /*32c0*/  SYNCS.PHASECHK.TRANS64.TRYWAIT P0, [UR4+0x130], R5 ;  /* 0x00013005ff0075a7 */ /* 0x000ee80008001104 */
[----:B------:R-:W-:Y:S01]  /*32d0*/  PRMT R6, R0, 0x654, R6 ;  /* 0x0000065400067816 */ /* 0x000fe20000000006 */
[----:B--23--:R-:W-:Y:S06]  /*32e0*/  @!P0 BRA `(.L_x_59) ;  /* 0x0000006800088947 */ /* 0x00cfec0003800000 */
.L_x_189:
[----:B------:R-:W-:Y:S01]  /*32f0*/  ULEA UR8, UR5, UR6, 0x4 ;  /* 0x0000000605087291 */ /* 0x000fe2000f8e20ff */
[----:B------:R-:W-:Y:S01]  /*3300*/  SEL R3, R6, R3, !P2 ;  /* 0x0000000306037207 */ /* 0x000fe20005000000 */
[----:B------:R-:W-:Y:S01]  /*3310*/  UIADD3 UR9, UPT, UPT, UR4, 0x120, URZ ;  /* 0x0000012004097890 */ /* 0x000fe2000fffe0ff */
[----:B--2---:R-:W-:Y:S01]  /*3320*/  LEA R2, R11, UR6, 0x3 ;  /* 0x000000060b027c11 */ /* 0x004fe2000f8e18ff */
[----:B------:R-:W-:Y:S01]  /*3330*/  UIADD3 UR8, UPT, UPT, UR8, 0x1b0, URZ ;  /* 0x000001b008087890 */ /* 0x000fe2000fffe0ff */
[----:B------:R2:W-:Y:S01]  /*3340*/  @!P2 SYNCS.ARRIVE.TRANS64.RED RZ, [R3+URZ], R4 ;  /* 0x0000000403ffa9a7 */ /* 0x0005e200080004ff */
[----:B------:R-:W-:Y:S01]  /*3350*/  UIADD3 UR4, UPT, UPT, UR5, 0x1, URZ ;  /* 0x0000000105047890 */ /* 0x000fe2000fffe0ff */
[----:B------:R-:W-:-:S03]  /*3360*/  VIADD R8, R8, 0x1 ;  /* 0x0000000108087836 */ /* 0x000fc60000000000 */
[----:B------:R-:W-:Y:S02]  /*3370*/  UISETP.NE.AND UP0, UPT, UR4, 0x2, UPT ;  /* 0x000000020400788c */ /* 0x000fe4000bf05270 */
[----:B------:R-:W-:Y:S01]  /*3380*/  ISETP.NE.AND P0, PT, R8, 0x2, PT ;  /* 0x000000020800780c */ /* 0x000fe20003f05270 */
[----:B------:R-:W-:Y:S06]  /*3390*/  UGETNEXTWORKID.BROADCAST [UR8], [UR9] ;  /* 0x00000000080073ca */ /* 0x000fec0008000100 */
[----:B------:R-:W-:Y:S02]  /*33a0*/  USEL UR7, URZ, 0x1, UP0 ;  /* 0x00000001ff077887 */ /* 0x000fe40008000000 */
[----:B------:R-:W-:-:S04]  /*33b0*/  USEL UR5, UR4, URZ, UP0 ;  /* 0x000000ff04057287 */ /* 0x000fc80008000000 */
[----:B------:R-:W-:Y:S02]  /*33c0*/  LOP3.LUT R12, R12, UR7, RZ, 0x3c, !PT ;  /* 0x000000070c0c7c12 */ /* 0x000fe4000f8e3cff */
[----:B--2---:R-:W-:-:S04]  /*33d0*/  SHF.L.U32 R4, R10, 0x1f, RZ ;  /* 0x0000001f0a047819 */ /* 0x004fc800000006ff */
[----:B------:R-:W2:Y:S02]  /*33e0*/  SYNCS.PHASECHK.TRANS64.TRYWAIT P1, [R2+URZ+0x120], R4 ;  /* 0x00012004020075a7 */ /* 0x000ea400080211ff */
[----:B--2---:R-:W-:Y:S05]  /*33f0*/  @!P1 BRA `(.L_x_60) ;  /* 0x0000006400dc9947 */ /* 0x004fea0003800000 */
.L_x_190:
[C---:B--2---:R-:W-:Y:S01]  /*3400*/  LEA R4, R11.reuse, UR6, 0x4 ;  /* 0x000000060b047c11 */ /* 0x044fe2000f8e20ff */
[----:B------:R-:W-:Y:S01]  /*3410*/  VIADD R2, R2, 0x130 ;  /* 0x0000013002027836 */ /* 0x000fe20000000000 */
[----:B------:R-:W-:Y:S01]  /*3420*/  SEL R8, R8, RZ, P0 ;  /* 0x000000ff08087207 */ /* 0x000fe20000000000 */
[----:B------:R-:W-:-:S03]  /*3430*/  VIADD R11, R11, 0x1 ;  /* 0x000000010b0b7836 */ /* 0x000fc60000000000 */
[----:B------:R-:W2:Y:S01]  /*3440*/  LDS.128 R4, [R4+0x1b0] ;  /* 0x0001b00004047984 */ /* 0x000ea20000000c00 */
[----:B------:R-:W-:Y:S02]  /*3450*/  PRMT R2, RZ, 0x654, R2 ;  /* 0x00000654ff027816 */ /* 0x000fe40000000002 */
[C---:B------:R-:W-:Y:S01]  /*3460*/  ISETP.NE.AND P1, PT, R11.reuse, 0x2, PT ;  /* 0x000000020b00780c */ /* 0x040fe20003f25270 */
[----:B------:R-:W-:Y:S01]  /*3470*/  @!PT LDS RZ, [RZ] ;  /* 0x00000000fffff984 */ /* 0x000fe20000000800 */
[----:B------:R-:W-:Y:S01]  /*3480*/  @!PT LDS RZ, [RZ] ;  /* 0x00000000fffff984 */ /* 0x000fe20000000800 */
[----:B------:R-:W-:Y:S01]  /*3490*/  @!PT LDS RZ, [RZ] ;  /* 0x00000000fffff984 */ /* 0x000fe20000000800 */
[----:B------:R-:W-:Y:S01]  /*34a0*/  @!PT LDS RZ, [RZ] ;  /* 0x00000000fffff984 */ /* 0x000fe20000000800 */
[----:B------:R3:W-:Y:S06]  /*34b0*/  MEMBAR.ALL.CTA ;  /* 0x0000000000007992 */ /* 0x0007ec0000008000 */
[----:B---3--:R-:W3:Y:S01]  /*34c0*/  FENCE.VIEW.ASYNC.S ;  /* 0x00000000000073c6 */ /* 0x008ee20000000000 */
[----:B------:R-:W-:Y:S01]  /*34d0*/  SEL R11, R11, RZ, P1 ;  /* 0x000000ff0b0b7207 */ /* 0x000fe20000800000 */
[----:B---3--:R3:W-:Y:S01]  /*34e0*/  SYNCS.ARRIVE.TRANS64.RED.A1T0 RZ, [R2+URZ], RZ ;  /* 0x000000ff02ff79a7 */ /* 0x0087e200081004ff */
[----:B--2---:R-:W-:-:S02]  /*34f0*/  LOP3.LUT P3, RZ, R6, 0x1, RZ, 0xc0, !PT ;  /* 0x0000000106ff7812 */ /* 0x004fc4000786c0ff */
[----:B------:R-:W-:-:S04]  /*3500*/  SEL R4, RZ, 0x1, P1 ;  /* 0x00000001ff047807 */ /* 0x000fc80000800000 */
[----:B------:R-:W-:Y:S02]  /*3510*/  LOP3.LUT R10, R10, R4, RZ, 0x3c, !PT ;  /* 0x000000040a0a7212 */ /* 0x000fe400078e3cff */
[----:B---3--:R-:W-:-:S04]  /*3520*/  SEL R2, RZ, 0x1, P0 ;  /* 0x00000001ff027807 */ /* 0x008fc80000000000 */
[----:B------:R-:W-:Y:S01]  /*3530*/  LOP3.LUT R9, R9, R2, RZ, 0x3c, !PT ;  /* 0x0000000209097212 */ /* 0x000fe200078e3cff */
[----:B------:R-:W-:Y:S06]  /*3540*/  @P3 BRA `(.L_x_61) ;  /* 0xfffffffc002c3947 */ /* 0x000fec000383ffff */
[----:B------:R-:W-:Y:S01]  /*3550*/  ULEA UR4, UR5, UR6, 0x3 ;  /* 0x0000000605047291 */ /* 0x000fe2000f8e18ff */
[----:B------:R-:W-:-:S08]  /*3560*/  SHF.L.U32 R2, R12, 0x1f, RZ ;  /* 0x0000001f0c027819 */ /* 0x000fd000000006ff */
[----:B------:R-:W2:Y:S02]  /*3570*/  SYNCS.PHASECHK.TRANS64 P0, [UR4+0x130], R2 ;  /* 0x00013002ff0075a7 */ /* 0x000ea40008001004 */
[----:B--2---:R-:W-:Y:S05]  /*3580*/  @P0 BRA `(.L_x_62) ;  /* 0x0000000000080947 */ /* 0x004fea0003800000 */
[----:B------:R-:W2:Y:S02]  /*3590*/  SYNCS.PHASECHK.TRANS64.TRYWAIT P0, [UR4+0x130], R2 ;  /* 0x00013002ff0075a7 */ /* 0x000ea40008001104 */
[----:B--2---:R-:W-:Y:S05]  /*35a0*/  @!P0 BRA `(.L_x_63) ;  /* 0x0000006400848947 */ /* 0x004fea0003800000 */
.L_x_62:
[----:B------:R-:W-:-:S04]  /*35b0*/  UIADD3 UR7, UPT, UPT, UR5, 0x1, URZ ;  /* 0x0000000105077890 */ /* 0x000fc8000fffe0ff */
[----:B------:R-:W-:-:S04]  /*35c0*/  UISETP.NE.AND UP0, UPT, UR7, 0x2, UPT ;  /* 0x000000020700788c */ /* 0x000fc8000bf05270 */
[----:B------:R-:W-:Y:S02]  /*35d0*/  USEL UR8, URZ, 0x1, UP0 ;  /* 0x00000001ff087887 */ /* 0x000fe40008000000 */
[----:B------:R-:W-:-:S04]  /*35e0*/  USEL UR7, UR7, URZ, UP0 ;  /* 0x000000ff07077287 */ /* 0x000fc80008000000 */
[----:B------:R-:W-:Y:S01]  /*35f0*/  ULEA UR7, UR7, UR6, 0x3 ;  /* 0x0000000607077291 */ /* 0x000fe2000f8e18ff */
[----:B--2---:R-:W-:-:S04]  /*3600*/  LOP3.LUT R2, R12, UR8, RZ, 0x3c, !PT ;  /* 0x000000080c027c12 */ /* 0x004fc8000f8e3cff */
[----:B------:R-:W-:-:S04]  /*3610*/  SHF.L.U32 R0, R2, 0x1f, RZ ;  /* 0x0000001f02007819 */ /* 0x000fc800000006ff */
[----:B------:R-:W2:Y:S02]  /*3620*/  SYNCS.PHASECHK.TRANS64 P0, [UR7+0x130], R0 ;  /* 0x00013000ff0075a7 */ /* 0x000ea40008001007 */
[----:B-12---:R-:W-:Y:S05]  /*3630*/  @P0 EXIT ;  /* 0x000000000000094d */ /* 0x006fea0003800000 */
[----:B------:R-:W-:Y:S02]  /*3640*/  SHF.L.U32 R2, R2, 0x1f, RZ ;  /* 0x0000001f02027819 */ /* 0x000fe400000006ff */
[----:B------:R-:W-:-:S07]  /*3650*/  MOV R0, UR7 ;  /* 0x0000000700007c02 */ /* 0x000fce0008000f00 */
.L_x_64:
[----:B-1----:R1:W2:Y:S02]  /*3660*/  SYNCS.PHASECHK.TRANS64.TRYWAIT P0, [R0+URZ+0x130], R2 ;  /* 0x00013002000075a7 */ /* 0x0022a400080011ff */
[----:B--2---:R-:W-:Y:S05]  /*3670*/  @!P0 NANOSLEEP.SYNCS 0x989680 ;  /* 0x009896800000895d */ /* 0x004fea0003900000 */
[----:B------:R-:W2:Y:S02]  /*3680*/  @!P0 SYNCS.PHASECHK.TRANS64 P0, [R0+URZ+0x130], R2 ;  /* 0x00013002000085a7 */ /* 0x000ea400080010ff */
[----:B--2---:R-:W-:Y:S05]  /*3690*/  @P0 EXIT ;  /* 0x000000000000094d */ /* 0x004fea0003800000 */
[----:B------:R-:W-:Y:S05]  /*36a0*/  BRA `(.L_x_64) ;  /* 0xfffffffc00ec7947 */ /* 0x000fea000383ffff */
.L_x_57:
[----:B------:R-:W-:Y:S05]  /*36b0*/  BRA.U UP5, `(.L_x_65) ;  /* 0x0000001105d87547 */ /* 0x000fea000b800000 */
[----:B------:R-:W-:Y:S01]  /*36c0*/  UMOV UR4, 0x40 ;  /* 0x0000004000047882 */ /* 0x000fe20000000000 */
[----:B------:R-:W-:Y:S01]  /*36d0*/  NOP ;  /* 0x0000000000007918 */ /* 0x000fe20000000000 */
[----:B------:R-:W-:Y:S01]  /*36e0*/  ULEA UR5, UR47, UR4, 0x18 ;  /* 0x000000042f057291 */ /* 0x000fe2000f8ec0ff */
[----:B------:R-:W-:Y:S02]  /*36f0*/  UMOV UR6, 0x400 ;  /* 0x0000040000067882 */ /* 0x000fe40000000000 */
[----:B------:R-:W-:-:S06]  /*3700*/  ULEA UR6, UR47, UR6, 0x18 ;  /* 0x000000062f067291 */ /* 0x000fcc000f8ec0ff */
[----:B------:R-:W2:Y:S02]  /*3710*/  LDS.U8 R0, [UR5+0x1c] ;  /* 0x00001c05ff007984 */ /* 0x000ea40008000000 */
[----:B--2---:R-:W-:-:S13]  /*3720*/  ISETP.NE.AND P0, PT, R0, RZ, PT ;  /* 0x000000ff0000720c */ /* 0x004fda0003f05270 */
[----:B------:R-:W-:Y:S05]  /*3730*/  @P0 BRA `(.L_x_66) ;  /* 0x0000000400080947 */ /* 0x000fea0003800000 */
[----:B------:R-:W-:Y:S02]  /*3740*/  UISETP.NE.U32.AND UP1, UPT, UR48, 0x1, UPT ;  /* 0x000000013000788c */ /* 0x000fe4000bf25070 */
[----:B------:R-:W-:-:S07]  /*3750*/  UIADD3 UR7, UPT, UPT, UR5, 0x8, URZ ;  /* 0x0000000805077890 */ /* 0x000fce000fffe0ff */
[----:B------:R-:W-:Y:S05]  /*3760*/  BRA.U !UP1, `(.L_x_67) ;  /* 0x00000001099c7547 */ /* 0x000fea000b800000 */
[----:B------:R-:W-:Y:S01]  /*3770*/  ELECT P0, URZ, PT ;  /* 0x0000000000ff782f */ /* 0x000fe20003800000 */
[----:B------:R-:W-:-:S12]  /*3780*/  BSSY B0, `(.L_x_67) ;  /* 0x0000025000007945 */ /* 0x000fd80003800000 */
[----:B------:R-:W-:Y:S05]  /*3790*/  @!P0 BRA `(.L_x_68) ;  /* 0x00000000008c8947 */ /* 0x000fea0003800000 */
[----:B------:R-:W-:-:S05]  /*37a0*/  UMOV UR4, 0x10 ;  /* 0x0000001000047882 */ /* 0x000fca0000000000 */
[----:B------:R-:W-:Y:S04]  /*37b0*/  DEPBAR.LE SB2, 0x36 ;  /* 0x0000ad800000791a */ /* 0x000fe80000000000 */
[----:B------:R-:W2:Y:S02]  /*37c0*/  UTCATOMSWS.2CTA.FIND_AND_SET.ALIGN UP0, UR4, UR4 ;  /* 0x00000004000475e3 */ /* 0x000ea40008200800 */
[----:B--2---:R-:W-:Y:S01]  /*37d0*/  MOV R10, UR4 ;  /* 0x00000004000a7c02 */ /* 0x004fe20008000f00 */
[----:B------:R-:W-:Y:S06]  /*37e0*/  BRA.U UP0, `(.L_x_69) ;  /* 0x0000000100187547 */ /* 0x000fec000b800000 */
.L_x_70:
[----:B------:R-:W-:Y:S05]  /*37f0*/  NANOSLEEP 0x64 ;  /* 0x000000640000795d */ /* 0x000fea0003800000 */
[----:B------:R-:W-:-:S05]  /*3800*/  UMOV UR4, 0x10 ;  /* 0x0000001000047882 */ /* 0x000fca0000000000 */
[----:B------:R-:W-:Y:S04]  /*3810*/  DEPBAR.LE SB2, 0x36 ;  /* 0x0000ad800000791a */ /* 0x000fe80000000000 */
[----:B------:R-:W2:Y:S02]  /*3820*/  UTCATOMSWS.2CTA.FIND_AND_SET.ALIGN UP0, UR4, UR4 ;  /* 0x00000004000475e3 */ /* 0x000ea40008200800 */
[----:B--2---:R-:W-:Y:S01]  /*3830*/  MOV R10, UR4 ;  /* 0x00000004000a7c02 */ /* 0x004fe20008000f00 */
[----:B------:R-:W-:Y:S05]  /*3840*/  BRA.U !UP0, `(.L_x_70) ;  /* 0xfffffffd08e87547 */ /* 0x000fea000b83ffff */
.L_x_69:
[----:B------:R-:W2:Y:S01]  /*3850*/  LDS R6, [UR5+0x10] ;  /* 0x00001005ff067984 */ /* 0x000ea20008000800 */
[----:B------:R-:W-:Y:S01]  /*3860*/  IMAD.U32 R0, RZ, RZ, UR6 ;  /* 0x00000006ff007e24 */ /* 0x000fe2000f8e00ff */
[----:B------:R-:W-:-:S03]  /*3870*/  MOV R4, UR49 ;  /* 0x0000003100047c02 */ /* 0x000fc60008000f00 */
[----:B------:R-:W-:Y:S01]  /*3880*/  VIADD R0, R0, 0x1d0 ;  /* 0x000001d000007836 */ /* 0x000fe20000000000 */
[----:B--2---:R-:W-:-:S04]  /*3890*/  SHF.L.U32 R6, R6, 0x1f, RZ ;  /* 0x0000001f06067819 */ /* 0x004fc800000006ff */
[----:B------:R-:W2:Y:S02]  /*38a0*/  SYNCS.PHASECHK.TRANS64.TRYWAIT P0, [UR5+0x8], R6 ;  /* 0x00000806ff0075a7 */ /* 0x000ea40008001105 */
[----:B--2---:R-:W-:Y:S05]  /*38b0*/  @P0 BRA `(.L_x_71) ;  /* 0x0000000000080947 */ /* 0x004fea0003800000 */
[----:B------:R-:W2:Y:S02]  /*38c0*/  SYNCS.PHASECHK.TRANS64.TRYWAIT P0, [UR5+0x8], R6 ;  /* 0x00000806ff0075a7 */ /* 0x000ea40008001105 */
[----:B--2---:R-:W-:Y:S05]  /*38d0*/  @!P0 BRA `(.L_x_72) ;  /* 0x0000006000d08947 */ /* 0x004fea0003800000 */
.L_x_71:
[----:B------:R-:W-:Y:S01]  /*38e0*/  PRMT R4, R4, 0x654, R0 ;  /* 0x0000065404047816 */ /* 0x000fe20000000000 */
[----:B------:R-:W-:Y:S01]  /*38f0*/  HFMA2 R0, -RZ, RZ, 0, 5.9604644775390625e-08 ;  /* 0x00000001ff007431 */ /* 0x000fe200000001ff */
[----:B------:R-:W-:Y:S01]  /*3900*/  UPRMT UR4, UR49, 0x654, UR7 ;  /* 0x0000065431047896 */ /* 0x000fe20008000007 */
[----:B------:R-:W-:Y:S02]  /*3910*/  IMAD.MOV.U32 R8, RZ, RZ, 0xffff ;  /* 0x0000ffffff087424 */ /* 0x000fe400078e00ff */
[----:B--2---:R-:W-:Y:S02]  /*3920*/  IMAD.MOV.U32 R6, RZ, RZ, 0x4 ;  /* 0x00000004ff067424 */ /* 0x004fe400078e00ff */
[----:B------:R-:W-:Y:S01]  /*3930*/  IMAD.SHL.U32 R9, R10, 0x20, RZ ;  /* 0x000000200a097824 */ /* 0x000fe200078e00ff */
[----:B------:R-:W-:Y:S02]  /*3940*/  MOV R5, UR4 ;  /* 0x0000000400057c02 */ /* 0x000fe40008000f00 */
[-C--:B------:R-:W-:Y:S01]  /*3950*/  SHF.L.U32 R8, R8, R10.reuse, RZ ;  /* 0x0000000a08087219 */ /* 0x080fe200000006ff */
[----:B------:R2:W-:Y:S01]  /*3960*/  SYNCS.ARRIVE.TRANS64.RED RZ, [UR4], R6 ;  /* 0x00000006ffff79a7 */ /* 0x0005e20008000404 */
[----:B------:R-:W-:Y:S01]  /*3970*/  SHF.L.U32 R7, R0, R10, RZ ;  /* 0x0000000a00077219 */ /* 0x000fe200000006ff */
[----:B------:R2:W-:Y:S04]  /*3980*/  STS [UR6+0x1d0], R9 ;  /* 0x0001d009ff007988 */ /* 0x0005e80008000806 */
[----:B------:R2:W-:Y:S04]  /*3990*/  STAS [R4.64], R10 ;  /* 0x0000000a04007dbd */ /* 0x0005e8000c0008ff */
[----:B------:R2:W-:Y:S04]  /*39a0*/  ATOMS.OR RZ, [UR5+0x14], R8 ;  /* 0x00001408ffff798c */ /* 0x0005e8000b000005 */
[----:B------:R2:W-:Y:S04]  /*39b0*/  ATOMS.OR RZ, [UR5+0x18], R7 ;  /* 0x00001807ffff798c */ /* 0x0005e8000b000005 */
[----:B------:R2:W-:Y:S02]  /*39c0*/  ATOMS.XOR RZ, [UR5+0x10], R0 ;  /* 0x00001000ffff798c */ /* 0x0005e4000b800005 */
.L_x_68:
[----:B-1----:R-:W-:Y:S05]  /*39d0*/  BSYNC B0 ;  /* 0x0000000000007941 */ /* 0x002fea0003800000 */
.L_x_67:
[----:B------:R-:W-:Y:S05]  /*39e0*/  BRA.U UP1, `(.L_x_73) ;  /* 0x00000001016c7547 */ /* 0x000fea000b800000 */
[----:B------:R-:W-:-:S03]  /*39f0*/  UMOV UR4, 0xffffffff ;  /* 0xffffffff00047882 */ /* 0x000fc60000000000 */
[----:B------:R-:W-:Y:S05]  /*3a00*/  BRA.DIV UR4, `(.L_x_74) ;  /* 0x00000062049c7947 */ /* 0x000fea000b800000 */
[----:B------:R-:W-:-:S13]  /*3a10*/  ELECT P6, URZ, PT ;  /* 0x0000000000ff782f */ /* 0x000fda00038c0000 */
.L_x_194:
[----:B------:R-:W-:Y:S05]  /*3a20*/  @!P6 BRA `(.L_x_73) ;  /* 0x00000000005ce947 */ /* 0x000fea0003800000 */
[----:B--2---:R-:W2:Y:S02]  /*3a30*/  LDS R4, [UR5+0x10] ;  /* 0x00001005ff047984 */ /* 0x004ea40008000800 */
[----:B--2---:R-:W-:-:S04]  /*3a40*/  SHF.L.U32 R4, R4, 0x1f, RZ ;  /* 0x0000001f04047819 */ /* 0x004fc800000006ff */
[----:B------:R-:W2:Y:S02]  /*3a50*/  SYNCS.PHASECHK.TRANS64.TRYWAIT P0, [UR5+0x8], R4 ;  /* 0x00000804ff0075a7 */ /* 0x000ea40008001105 */
[----:B--2---:R-:W-:Y:S05]  /*3a60*/  @P0 BRA `(.L_x_75) ;  /* 0x0000000000080947 */ /* 0x004fea0003800000 */
[----:B------:R-:W2:Y:S02]  /*3a70*/  SYNCS.PHASECHK.TRANS64.TRYWAIT P0, [UR5+0x8], R4 ;  /* 0x00000804ff0075a7 */ /* 0x000ea40008001105 */
[----:B--2---:R-:W-:Y:S05]  /*3a80*/  @!P0 BRA `(.L_x_76) ;  /* 0x00000060009c8947 */ /* 0x004fea0003800000 */
.L_x_75:
[----:B------:R-:W3:Y:S01]  /*3a90*/  LDS R6, [UR6+0x1d0] ;  /* 0x0001d006ff067984 */ /* 0x000ee20008000800 */
[----:B--2---:R-:W-:Y:S02]  /*3aa0*/  HFMA2 R0, -RZ, RZ, 0, 5.9604644775390625e-08 ;  /* 0x00000001ff007431 */ /* 0x004fe400000001ff */
[----:B------:R-:W-:Y:S01]  /*3ab0*/  IMAD.MOV.U32 R4, RZ, RZ, 0xffff ;  /* 0x0000ffffff047424 */ /* 0x000fe200078e00ff */
[----:B------:R-:W-:Y:S01]  /*3ac0*/  UPRMT UR4, UR49, 0x654, UR7 ;  /* 0x0000065431047896 */ /* 0x000fe20008000007 */
[----:B---3--:R-:W-:-:S03]  /*3ad0*/  IMAD.SHL.U32 R5, R6, 0x20, RZ ;  /* 0x0000002006057824 */ /* 0x008fc600078e00ff */
[-C--:B------:R-:W-:Y:S02]  /*3ae0*/  SHF.L.U32 R4, R4, R6.reuse, RZ ;  /* 0x0000000604047219 */ /* 0x080fe400000006ff */
[----:B------:R-:W-:Y:S01]  /*3af0*/  SHF.L.U32 R6, R0, R6, RZ ;  /* 0x0000000600067219 */ /* 0x000fe200000006ff */
[----:B------:R3:W-:Y:S04]  /*3b00*/  STS [UR6+0x1d0], R5 ;  /* 0x0001d005ff007988 */ /* 0x0007e80008000806 */
[----:B------:R3:W-:Y:S04]  /*3b10*/  ATOMS.OR RZ, [UR5+0x14], R4 ;  /* 0x00001404ffff798c */ /* 0x0007e8000b000005 */
[----:B------:R3:W-:Y:S01]  /*3b20*/  ATOMS.OR RZ, [UR5+0x18], R6 ;  /* 0x00001806ffff798c */ /* 0x0007e2000b000005 */
[----:B------:R-:W-:Y:S03]  /*3b30*/  SYNCS.ARRIVE.TRANS64.RED.A1T0 RZ, [UR4], RZ ;  /* 0x000000ffffff79a7 */ /* 0x000fe60008100404 */
[----:B------:R3:W-:Y:S01]  /*3b40*/  ATOMS.XOR RZ, [UR5+0x10], R0 ;  /* 0x00001000ffff798c */ /* 0x0007e2000b800005 */
[----:B------:R-:W-:Y:S05]  /*3b50*/  BRA `(.L_x_73) ;  /* 0x0000000000107947 */ /* 0x000fea0003800000 */
.L_x_66:
[----:B------:R-:W-:Y:S02]  /*3b60*/  MOV R0, 0xffffffff ;  /* 0xffffffff00007802 */ /* 0x000fe40000000f00 */
[----:B------:R-:W-:-:S03]  /*3b70*/  MOV R4, 0x3ba0 ;  /* 0x00003ba000047802 */ /* 0x000fc60000000f00 */
[----:B------:R2:W-:Y:S04]  /*3b80*/  STS [UR6+0x1d0], R0 ;  /* 0x0001d000ff007988 */ /* 0x0005e80008000806 */
[----:B-12--5:R-:W-:Y:S05]  /*3b90*/  CALL.REL.NOINC `($__internal_1_$__cuda_sm10x_tcgen05_guardrail_trap_phase_invalid_during_alloc) ;  /* 0x0000006800707944 */ /* 0x026fea0003c00000 */
.L_x_73:
[----:B------:R-:W-:Y:S05]  /*3ba0*/  WARPSYNC.ALL ;  /* 0x0000000000007948 */ /* 0x000fea0003800000 */
[----:B------:R-:W4:Y:S01]  /*3bb0*/  S2UR UR4, SR_CgaCtaId ;  /* 0x00000000000479c3 */ /* 0x000f220000008800 */
[----:B------:R-:W-:Y:S01]  /*3bc0*/  UMOV UR26, 0x400 ;  /* 0x00000400001a7882 */ /* 0x000fe20000000000 */
[----:B------:R-:W-:-:S06]  /*3bd0*/  NOP ;  /* 0x0000000000007918 */ /* 0x000fcc0000000000 */
[----:B------:R-:W-:Y:S06]  /*3be0*/  BAR.ARV 0x6, 0xa0 ;  /* 0x0182800000007b1d */ /* 0x000fec0000002000 */
[----:B------:R-:W1:Y:S01]  /*3bf0*/  LDCU UR6, c[0x0][0x38c] ;  /* 0x00007180ff0677ac */ /* 0x000e620008000800 */
[----:B------:R-:W-:Y:S01]  /*3c00*/  LOP3.LUT R3, R3, 0xffff, RZ, 0xc0, !PT ;  /* 0x0000ffff03037812 */ /* 0x000fe200078ec0ff */
[----:B--2---:R-:W-:Y:S01]  /*3c10*/  IMAD.MOV.U32 R9, RZ, RZ, 0x1 ;  /* 0x00000001ff097424 */ /* 0x004fe200078e00ff */
[----:B------:R-:W-:Y:S01]  /*3c20*/  LOP3.LUT R2, R2, 0xffff, RZ, 0xc0, !PT ;  /* 0x0000ffff02027812 */ /* 0x000fe200078ec0ff */
[----:B------:R-:W-:Y:S01]  /*3c30*/  IMAD.MOV.U32 R8, RZ, RZ, RZ ;  /* 0x000000ffff087224 */ /* 0x000fe200078e00ff */
[----:B------:R-:W-:Y:S01]  /*3c40*/  R2UR UR28, R3 ;  /* 0x00000000031c72ca */ /* 0x000fe200000e0000 */
[----:B------:R-:W-:Y:S01]  /*3c50*/  UMOV UR32, URZ ;  /* 0x000000ff00207c82 */ /* 0x000fe20008000000 */
[----:B------:R-:W-:-:S02]  /*3c60*/  R2UR UR42, R2 ;  /* 0x00000000022a72ca */ /* 0x000fc400000e0000 */
[----:B------:R-:W-:Y:S01]  /*3c70*/  CS2R R2, SRZ ;  /* 0x0000000000027805 */ /* 0x000fe2000001ff00 */
[----:B------:R-:W-:Y:S01]  /*3c80*/  UMOV UR23, URZ ;  /* 0x000000ff00177c82 */ /* 0x000fe20008000000 */
[----:B----4-:R-:W-:Y:S01]  /*3c90*/  ULEA UR26, UR4, UR26, 0x18 ;  /* 0x0000001a041a7291 */ /* 0x010fe2000f8ec0ff */
[----:B------:R-:W-:Y:S01]  /*3ca0*/  UMOV UR22, URZ ;  /* 0x000000ff00167c82 */ /* 0x000fe20008000000 */
[----:B------:R-:W-:Y:S02]  /*3cb0*/  UISETP.NE.AND UP3, UPT, UR48, URZ, UPT ;  /* 0x000000ff3000728c */ /* 0x000fe4000bf65270 */
[----:B------:R-:W-:Y:S02]  /*3cc0*/  UIADD3 UR5, UPT, UPT, UR26, 0x4300, URZ ;  /* 0x000043001a057890 */ /* 0x000fe4000fffe0ff */
[----:B------:R-:W-:-:S03]  /*3cd0*/  UIADD3 UR4, UPT, UPT, UR26, 0x1e300, URZ ;  /* 0x0001e3001a047890 */ /* 0x000fc6000fffe0ff */
[----:B---3--:R-:W2:Y:S01]  /*3ce0*/  LDS R0, [UR26+0x1d0] ;  /* 0x0001d01aff007984 */ /* 0x008ea20008000800 */
[----:B-1----:R-:W-:Y:S02]  /*3cf0*/  UIADD3 UR6, UPT, UPT, UR6, 0x3f, URZ ;  /* 0x0000003f06067890 */ /* 0x002fe4000fffe0ff */
[----:B------:R-:W-:Y:S02]  /*3d00*/  USHF.R.U32.HI UR5, URZ, 0x4, UR5 ;  /* 0x00000004ff057899 */ /* 0x000fe40008011605 */
[----:B------:R-:W-:Y:S02]  /*3d10*/  USHF.R.S32.HI UR33, URZ, 0x1f, UR6 ;  /* 0x0000001fff217899 */ /* 0x000fe40008011406 */
[----:B------:R-:W-:Y:S02]  /*3d20*/  USHF.R.U32.HI UR4, URZ, 0x4, UR4 ;  /* 0x00000004ff047899 */ /* 0x000fe40008011604 */
[----:B------:R-:W-:Y:S02]  /*3d30*/  ULEA.HI UR33, UR33, UR6, URZ, 0x6 ;  /* 0x0000000621217291 */ /* 0x000fe4000f8f30ff */
[----:B------:R-:W-:-:S02]  /*3d40*/  ULOP3.LUT UR5, UR5, 0x3fff, URZ, 0xc0, !UPT ;  /* 0x00003fff05057892 */ /* 0x000fc4000f8ec0ff */
[----:B------:R-:W-:Y:S02]  /*3d50*/  USHF.R.S32.HI UR33, URZ, 0x6, UR33 ;  /* 0x00000006ff217899 */ /* 0x000fe40008011421 */
[----:B------:R-:W-:Y:S02]  /*3d60*/  ULOP3.LUT UR30, UR4, 0x3fff, URZ, 0xc0, !UPT ;  /* 0x00003fff041e7892 */ /* 0x000fe4000f8ec0ff */
[----:B------:R-:W-:Y:S01]  /*3d70*/  UISETP.LT.AND UP0, UPT, UR33, 0x1, UPT ;  /* 0x000000012100788c */ /* 0x000fe2000bf01270 */
[----:B------:R-:W-:Y:S01]  /*3d80*/  UMOV UR40, 0x0 ;  /* 0x0000000000287882 */ /* 0x000fe20000000000 */
[----:B------:R-:W-:Y:S01]  /*3d90*/  UMOV UR41, 0x8200010 ;  /* 0x0820001000297882 */ /* 0x000fe20000000000 */
[----:B------:R-:W-:Y:S02]  /*3da0*/  ULOP3.LUT UR29, UR5, 0x10000, URZ, 0xfc, !UPT ;  /* 0x00010000051d7892 */ /* 0x000fe4000f8efcff */
[----:B------:R-:W-:Y:S02]  /*3db0*/  ULOP3.LUT UR30, UR30, 0x10000, URZ, 0xfc, !UPT ;  /* 0x000100001e1e7892 */ /* 0x000fe4000f8efcff */
[----:B------:R-:W-:Y:S01]  /*3dc0*/  USEL UR43, UR33, 0x1, !UP0 ;  /* 0x00000001212b7887 */ /* 0x000fe2000c000000 */
[----:B------:R-:W-:Y:S01]  /*3dd0*/  UMOV UR38, 0x0 ;  /* 0x0000000000267882 */ /* 0x000fe20000000000 */
[----:B------:R-:W-:Y:S01]  /*3de0*/  UMOV UR39, 0x8200010 ;  /* 0x0820001000277882 */ /* 0x000fe20000000000 */
[----:B------:R-:W-:Y:S01]  /*3df0*/  UMOV UR36, 0x0 ;  /* 0x0000000000247882 */ /* 0x000fe20000000000 */
[----:B------:R-:W-:Y:S01]  /*3e00*/  UMOV UR37, 0x8200010 ;  /* 0x0820001000257882 */ /* 0x000fe20000000000 */
[----:B------:R-:W-:Y:S01]  /*3e10*/  UMOV UR34, 0x0 ;  /* 0x0000000000227882 */ /* 0x000fe20000000000 */
[----:B------:R-:W-:Y:S01]  /*3e20*/  UMOV UR35, 0x8200010 ;  /* 0x0820001000237882 */ /* 0x000fe20000000000 */
[----:B--2---:R-:W-:-:S15]  /*3e30*/  R2UR UR44, R0 ;  /* 0x00000000002c72ca */ /* 0x004fde00000e0000 */
.L_x_84:
[C---:B------:R-:W-:Y:S02]  /*3e40*/  LEA R0, R8.reuse, UR26, 0x3 ;  /* 0x0000001a08007c11 */ /* 0x040fe4000f8e18ff */
[----:B------:R-:W-:Y:S02]  /*3e50*/  SHF.L.U32 R4, R3, 0x1f, RZ ;  /* 0x0000001f03047819 */ /* 0x000fe400000006ff */
[----:B------:R-:W-:Y:S02]  /*3e60*/  LEA R5, R8, UR26, 0x4 ;  /* 0x0000001a08057c11 */ /* 0x000fe4000f8e20ff */
[----:B------:R-:W1:Y:S02]  /*3e70*/  SYNCS.PHASECHK.TRANS64.TRYWAIT P0, [R0+URZ+0x120], R4 ;  /* 0x00012004000075a7 */ /* 0x000e6400080011ff */
[----:B-1-3--:R-:W-:Y:S05]  /*3e80*/  @!P0 BRA `(.L_x_77) ;  /* 0x0000005c00b48947 */ /* 0x00afea0003800000 */
.L_x_195:
[----:B-1----:R-:W1:Y:S01]  /*3e90*/  LDS.128 R4, [R5+0x1b0] ;  /* 0x0001b00005047984 */ /* 0x002e620000000c00 */
[----:B------:R-:W-:Y:S02]  /*3ea0*/  VIADD R0, R0, 0x130 ;  /* 0x0000013000007836 */ /* 0x000fe40000000000 */
[----:B------:R-:W-:Y:S01]  /*3eb0*/  VIADD R8, R8, 0x1 ;  /* 0x0000000108087836 */ /* 0x000fe20000000000 */
[----:B------:R-:W-:Y:S01]  /*3ec0*/  @!PT LDS RZ, [RZ] ;  /* 0x00000000fffff984 */ /* 0x000fe20000000800 */
[----:B------:R-:W-:Y:S01]  /*3ed0*/  @!PT LDS RZ, [RZ] ;  /* 0x00000000fffff984 */ /* 0x000fe20000000800 */
[----:B------:R-:W-:Y:S01]  /*3ee0*/  @!PT LDS RZ, [RZ] ;  /* 0x00000000fffff984 */ /* 0x000fe20000000800 */
[----:B------:R-:W-:Y:S01]  /*3ef0*/  @!PT LDS RZ, [RZ] ;  /* 0x00000000fffff984 */ /* 0x000fe20000000800 */
[----:B------:R2:W-:Y:S06]  /*3f00*/  MEMBAR.ALL.CTA ;  /* 0x0000000000007992 */ /* 0x0005ec0000008000 */
[----:B--2---:R-:W2:Y:S01]  /*3f10*/  FENCE.VIEW.ASYNC.S ;  /* 0x00000000000073c6 */ /* 0x004ea20000000000 */
[----:B------:R-:W-:-:S04]  /*3f20*/  PRMT R0, RZ, 0x654, R0 ;  /* 0x00000654ff007816 */ /* 0x000fc80000000000 */
[----:B--2---:R2:W-:Y:S01]  /*3f30*/  SYNCS.ARRIVE.TRANS64.RED.A1T0 RZ, [R0+URZ], RZ ;  /* 0x000000ff00ff79a7 */ /* 0x0045e200081004ff */
[----:B-1----:R-:W-:Y:S01]  /*3f40*/  LOP3.LUT P1, RZ, R6, 0x1, RZ, 0xc0, !PT ;  /* 0x0000000106ff7812 */ /* 0x002fe2000782c0ff */
[----:B--2---:R-:W-:-:S12]  /*3f50*/  BRA.U UP3, `(.L_x_78) ;  /* 0x0000000503087547 */ /* 0x004fd8000b800000 */
[----:B------:R-:W1:Y:S01]  /*3f60*/  LDCU UR4, c[0x0][0x38c] ;  /* 0x00007180ff0477ac */ /* 0x000e620008000800 */
[----:B------:R-:W-:Y:S02]  /*3f70*/  PLOP3.LUT P2, PT, PT, PT, PT, 0x80, 0x8 ;  /* 0x000000000008781c */ /* 0x000fe40003f4f070 */
[----:B------:R-:W-:Y:S01]  /*3f80*/  SHF.L.U32 R4, R9, 0x1f, RZ ;  /* 0x0000001f09047819 */ /* 0x000fe200000006ff */
[----:B------:R-:W-:Y:S02]  /*3f90*/  ULEA UR31, UR32, UR26, 0x3 ;  /* 0x0000001a201f7291 */ /* 0x000fe4000f8e18ff */
[----:B------:R-:W-:Y:S02]  /*3fa0*/  ULEA UR11, UR32, UR44, 0x6 ;  /* 0x0000002c200b7291 */ /* 0x000fe4000f8e30ff */
[----:B-1----:R-:W-:-:S06]  /*3fb0*/  UISETP.GE.AND UP0, UPT, UR4, 0x1, UPT ;  /* 0x000000010400788c */ /* 0x002fcc000bf06270 */
[----:B------:R-:W-:-:S05]  /*3fc0*/  PLOP3.LUT P0, PT, PT, PT, UP0, 0x80, 0x8 ;  /* 0x000000000008781c */ /* 0x000fca0003f0f008 */
[----:B------:R-:W-:-:S08]  /*3fd0*/  @UP0 ULEA UR4, UR23, UR26, 0x3 ;  /* 0x0000001a17040291 */ /* 0x000fd0000f8e18ff */
[----:B------:R-:W-:-:S04]  /*3fe0*/  @P0 SHF.L.U32 R0, R2, 0x1f, RZ ;  /* 0x0000001f02000819 */ /* 0x000fc800000006ff */
[----:B------:R1:W2:Y:S01]  /*3ff0*/  @P0 SYNCS.PHASECHK.TRANS64.TRYWAIT P2, [UR4], R0 ;  /* 0x00000000ff0005a7 */ /* 0x0002a20008041104 */
[----:B------:R-:W3:Y:S02]  /*4000*/  SYNCS.PHASECHK.TRANS64.TRYWAIT P0, [UR31+0x160], R4 ;  /* 0x00016004ff0075a7 */ /* 0x000ee4000800111f */
[----:B-123--:R-:W-:Y:S05]  /*4010*/  @!P0 BRA `(.L_x_79) ;  /* 0x0000005c00648947 */ /* 0x00efea0003800000 */
.L_x_197:
[----:B------:R-:W-:Y:S01]  /*4020*/  UMOV UR27, UR22 ;  /* 0x00000016001b7c82 */ /* 0x000fe20008000000 */
[----:B------:R-:W-:Y:S05]  /*4030*/  BRA.U !UP0, `(.L_x_80) ;  /* 0x0000000108c07547 */ /* 0x000fea000b800000 */
[----:B------:R-:W-:Y:S02]  /*4040*/  UIADD3 UR27, UPT, UPT, UR43, UR22, URZ ;  /* 0x000000162b1b7290 */ /* 0x000fe4000fffe0ff */
[----:B------:R-:W-:Y:S01]  /*4050*/  UPLOP3.LUT UP2, UPT, UPT, UPT, UPT, 0x40, 0x4 ;  /* 0x000000000004789c */ /* 0x000fe20003f4e870 */
[----:B------:R-:W-:Y:S01]  /*4060*/  UMOV UR24, UR33 ;  /* 0x0000002100187c82 */ /* 0x000fe20008000000 */
[----:B------:R-:W-:-:S09]  /*4070*/  UMOV UR10, UR23 ;  /* 0x00000017000a7c82 */ /* 0x000fd20008000000 */
.L_x_83:
[----:B--2---:R-:W-:Y:S01]  /*4080*/  ULEA UR5, UR10, UR26, 0x3 ;  /* 0x0000001a0a057291 */ /* 0x004fe2000f8e18ff */
[----:B---3--:R-:W-:Y:S11]  /*4090*/  @P2 BRA `(.L_x_81) ;  /* 0x00000000000c2947 */ /* 0x008ff60003800000 */
[----:B-1----:R-:W-:Y:S04]  /*40a0*/  SHF.L.U32 R4, R2, 0x1f, RZ ;  /* 0x0000001f02047819 */ /* 0x002fe800000006ff */
[----:B------:R-:W1:Y:S02]  /*40b0*/  SYNCS.PHASECHK.TRANS64.TRYWAIT P0, [UR5], R4 ;  /* 0x00000004ff0075a7 */ /* 0x000e640008001105 */
[----:B-1----:R-:W-:Y:S05]  /*40c0*/  @!P0 BRA `(.L_x_82) ;  /* 0x0000005c00508947 */ /* 0x002fea0003800000 */
.L_x_81:
[----:B------:R-:W-:Y:S01]  /*40d0*/  UISETP.NE.AND UP0, UPT, UR24, 0x1, UPT ;  /* 0x000000011800788c */ /* 0x000fe2000bf05270 */
[----:B------:R-:W-:Y:S01]  /*40e0*/  PLOP3.LUT P2, PT, PT, PT, PT, 0x80, 0x8 ;  /* 0x000000000008781c */ /* 0x000fe20003f4f070 */
[----:B------:R-:W-:Y:S02]  /*40f0*/  UIADD3 UR4, UPT, UPT, UR10, 0x1, URZ ;  /* 0x000000010a047890 */ /* 0x000fe4000fffe0ff */
[----:B------:R-:W-:Y:S02]  /*4100*/  UIADD3 UR25, UPT, UPT, UR5, 0x68, URZ ;  /* 0x0000006805197890 */ /* 0x000fe4000fffe0ff */
[----:B------:R-:W-:Y:S01]  /*4110*/  UISETP.NE.AND UP1, UPT, UR4, 0xd, UPT ;  /* 0x0000000d0400788c */ /* 0x000fe2000bf25270 */
[----:B------:R-:W-:Y:S01]  /*4120*/  PLOP3.LUT P0, PT, PT, PT, UP0, 0x80, 0x8 ;  /* 0x000000000008781c */ /* 0x000fe20003f0f008 */
[----:B------:R-:W-:Y:S02]  /*4130*/  UIADD3 UR22, UPT, UPT, UR22, 0x1, URZ ;  /* 0x0000000116167890 */ /* 0x000fe4000fffe0ff */
[----:B------:R-:W-:Y:S02]  /*4140*/  USEL UR6, URZ, 0x1, UP1 ;  /* 0x00000001ff067887 */ /* 0x000fe40008800000 */
[----:B------:R-:W-:Y:S02]  /*4150*/  USEL UR23, UR4, URZ, UP1 ;  /* 0x000000ff04177287 */ /* 0x000fe40008800000 */
[----:B------:R-:W-:Y:S02]  /*4160*/  UIADD3 UR24, UPT, UPT, UR24, -0x1, URZ ;  /* 0xffffffff18187890 */ /* 0x000fe4000fffe0ff */
[----:B------:R-:W-:Y:S01]  /*4170*/  @UP0 ULEA UR4, UR23, UR26, 0x3 ;  /* 0x0000001a17040291 */ /* 0x000fe2000f8e18ff */
[----:B------:R-:W-:Y:S01]  /*4180*/  LOP3.LUT R2, R2, UR6, RZ, 0x3c, !PT ;  /* 0x0000000602027c12 */ /* 0x000fe2000f8e3cff */
[----:B------:R-:W-:Y:S02]  /*4190*/  ULEA UR6, UR10, UR30, 0x9 ;  /* 0x0000001e0a067291 */ /* 0x000fe4000f8e48ff */
[----:B------:R-:W-:Y:S01]  /*41a0*/  UISETP.NE.AND UP0, UPT, UR22, UR27, UPT ;  /* 0x0000001b1600728c */ /* 0x000fe2000bf05270 */
[----:B-1----:R-:W-:Y:S01]  /*41b0*/  @P0 SHF.L.U32 R0, R2, 0x1f, RZ ;  /* 0x0000001f02000819 */ /* 0x002fe200000006ff */
[----:B------:R-:W-:Y:S02]  /*41c0*/  UIADD3 UR20, UPT, UPT, UR6, 0x2, URZ ;  /* 0x0000000206147890 */ /* 0x000fe4000fffe0ff */
[----:B------:R-:W-:Y:S01]  /*41d0*/  UIADD3 UR16, UPT, UPT, UR6, 0x4, URZ ;  /* 0x0000000406107890 */ /* 0x000fe2000fffe0ff */
[----:B------:R2:W3:Y:S01]  /*41e0*/  @P0 SYNCS.PHASECHK.TRANS64.TRYWAIT P2, [UR4], R0 ;  /* 0x00000000ff0005a7 */ /* 0x0004e20008041104 */
[----:B------:R-:W-:Y:S02]  /*41f0*/  ULEA UR4, UR10, UR29, 0x9 ;  /* 0x0000001d0a047291 */ /* 0x000fe4000f8e48ff */
[----:B------:R-:W-:Y:S02]  /*4200*/  UIADD3 UR12, UPT, UPT, UR6, 0x6, URZ ;  /* 0x00000006060c7890 */ /* 0x000fe4000fffe0ff */
[----:B------:R-:W-:Y:S02]  /*4210*/  UIADD3 UR18, UPT, UPT, UR4, 0x2, URZ ;  /* 0x0000000204127890 */ /* 0x000fe4000fffe0ff */
[----:B------:R-:W-:Y:S02]  /*4220*/  UIADD3 UR14, UPT, UPT, UR4, 0x4, URZ ;  /* 0x00000004040e7890 */ /* 0x000fe4000fffe0ff */
[----:B------:R-:W-:Y:S01]  /*4230*/  UIADD3 UR8, UPT, UPT, UR4, 0x6, URZ ;  /* 0x0000000604087890 */ /* 0x000fe2000fffe0ff */
[----:B------:R-:W-:Y:S01]  /*4240*/  UMOV UR7, 0x40004040 ;  /* 0x4000404000077882 */ /* 0x000fe20000000000 */
[----:B------:R-:W-:Y:S01]  /*4250*/  UMOV UR5, 0x40004040 ;  /* 0x4000404000057882 */ /* 0x000fe20000000000 */
[----:B------:R-:W-:Y:S01]  /*4260*/  UMOV UR21, 0x40004040 ;  /* 0x4000404000157882 */ /* 0x000fe20000000000 */
[----:B------:R2:W-:Y:S01]  /*4270*/  UTCHMMA.2CTA gdesc[UR4], gdesc[UR6], tmem[UR11], tmem[UR40], idesc[UR41], UP2 ;  /* 0x00ff2806040075ea */ /* 0x0005e2000920000b */
[----:B------:R-:W-:Y:S01]  /*4280*/  UPLOP3.LUT UP2, UPT, UPT, UPT, UPT, 0x80, 0x8 ;  /* 0x000000000008789c */ /* 0x000fe20003f4f070 */
[----:B------:R-:W-:Y:S01]  /*4290*/  UMOV UR19, 0x40004040 ;  /* 0x4000404000137882 */ /* 0x000fe20000000000 */
[----:B------:R-:W-:Y:S01]  /*42a0*/  UMOV UR17, 0x40004040 ;  /* 0x4000404000117882 */ /* 0x000fe20000000000 */
[----:B------:R2:W-:Y:S01]  /*42b0*/  UTCHMMA.2CTA gdesc[UR18], gdesc[UR20], tmem[UR11], tmem[UR38], idesc[UR39], UPT ;  /* 0x00ff2614120075ea */ /* 0x0005e2000ba0000b */
[----:B------:R-:W-:Y:S01]  /*42c0*/  UMOV UR15, 0x40004040 ;  /* 0x40004040000f7882 */ /* 0x000fe20000000000 */
[----:B------:R-:W-:Y:S01]  /*42d0*/  UMOV UR13, 0x40004040 ;  /* 0x40004040000d7882 */ /* 0x000fe20000000000 */
[----:B------:R-:W-:Y:S01]  /*42e0*/  UMOV UR9, 0x40004040 ;  /* 0x4000404000097882 */ /* 0x000fe20000000000 */
[----:B------:R2:W-:Y:S01]  /*42f0*/  UTCHMMA.2CTA gdesc[UR14], gdesc[UR16], tmem[UR11], tmem[UR36], idesc[UR37], UPT ;  /* 0x00ff24100e0075ea */ /* 0x0005e2000ba0000b */
[----:B------:R2:W-:Y:S01]  /*4300*/  UTCHMMA.2CTA gdesc[UR8], gdesc[UR12], tmem[UR11], tmem[UR34], idesc[UR35], UPT ;  /* 0x00ff220c080075ea */ /* 0x0005e2000ba0000b */
[----:B------:R2:W-:Y:S01]  /*4310*/  UTCBAR.2CTA.MULTICAST [UR25], URZ, UR28 ;  /* 0x000000ff190073e9 */ /* 0x0005e2000820081c */
[----:B------:R-:W-:Y:S01]  /*4320*/  UMOV UR10, UR23 ;  /* 0x00000017000a7c82 */ /* 0x000fe20008000000 */
[----:B------:R-:W-:Y:S05]  /*4330*/  BRA.U UP0, `(.L_x_83) ;  /* 0xfffffffd00507547 */ /* 0x000fea000b83ffff */
.L_x_80:
[----:B--2---:R-:W-:Y:S01]  /*4340*/  UIADD3 UR4, UPT, UPT, UR31, 0x140, URZ ;  /* 0x000001401f047890 */ /* 0x004fe2000fffe0ff */
[----:B------:R-:W-:-:S08]  /*4350*/  UMOV UR22, UR27 ;  /* 0x0000001b00167c82 */ /* 0x000fd00008000000 */
[----:B------:R2:W-:Y:S01]  /*4360*/  UTCBAR.2CTA.MULTICAST [UR4], URZ, UR42 ;  /* 0x000000ff040073e9 */ /* 0x0005e2000820082a */
[----:B------:R-:W-:Y:S02]  /*4370*/  NOP ;  /* 0x0000000000007918 */ /* 0x000fe40000000000 */
.L_x_78:
[----:B--2---:R-:W-:Y:S01]  /*4380*/  UIADD3 UR4, UPT, UPT, UR32, 0x1, URZ ;  /* 0x0000000120047890 */ /* 0x004fe2000fffe0ff */
[----:B------:R-:W-:-:S03]  /*4390*/  ISETP.NE.AND P0, PT, R8, 0x2, PT ;  /* 0x000000020800780c */ /* 0x000fc60003f05270 */
[----:B------:R-:W-:Y:S01]  /*43a0*/  UISETP.NE.AND UP0, UPT, UR4, 0x4, UPT ;  /* 0x000000040400788c */ /* 0x000fe2000bf05270 */
[----:B-1----:R-:W-:Y:S02]  /*43b0*/  SEL R0, RZ, 0x1, P0 ;  /* 0x00000001ff007807 */ /* 0x002fe40000000000 */
[----:B------:R-:W-:Y:S01]  /*43c0*/  SEL R8, R8, RZ, P0 ;  /* 0x000000ff08087207 */ /* 0x000fe20000000000 */
[----:B------:R-:W-:Y:S01]  /*43d0*/  USEL UR5, URZ, 0x1, UP0 ;  /* 0x00000001ff057887 */ /* 0x000fe20008000000 */
[----:B------:R-:W-:Y:S01]  /*43e0*/  LOP3.LUT R3, R3, R0, RZ, 0x3c, !PT ;  /* 0x0000000003037212 */ /* 0x000fe200078e3cff */
[----:B------:R-:W-:-:S04]  /*43f0*/  USEL UR32, UR4, URZ, UP0 ;  /* 0x000000ff04207287 */ /* 0x000fc80008000000 */
[----:B------:R-:W-:Y:S01]  /*4400*/  LOP3.LUT R9, R9, UR5, RZ, 0x3c, !PT ;  /* 0x0000000509097c12 */ /* 0x000fe2000f8e3cff */
[----:B------:R-:W-:Y:S07]  /*4410*/  @P1 BRA `(.L_x_84) ;  /* 0xfffffff800881947 */ /* 0x000fee000383ffff */
[----:B------:R-:W1:Y:S01]  /*4420*/  S2UR UR8, SR_CgaCtaId ;  /* 0x00000000000879c3 */ /* 0x000e620000008800 */
[----:B------:R-:W-:Y:S01]  /*4430*/  ELECT P0, URZ, PT ;  /* 0x0000000000ff782f */ /* 0x000fe20003800000 */
[----:B------:R-:W-:Y:S01]  /*4440*/  HFMA2 R0, -RZ, RZ, 0, 5.9604644775390625e-08 ;  /* 0x00000001ff007431 */ /* 0x000fe200000001ff */
[----:B------:R-:W-:-:S05]  /*4450*/  UMOV UR4, 0x40 ;  /* 0x0000004000047882 */ /* 0x000fca0000000000 */
[----:B------:R-:W-:Y:S01]  /*4460*/  UVIRTCOUNT.DEALLOC.SMPOOL 0x80 ;  /* 0x000000800000784c */ /* 0x000fe20000000000 */
[----:B------:R-:W-:Y:S02]  /*4470*/  UISETP.NE.AND UP1, UPT, UR48, URZ, UPT ;  /* 0x000000ff3000728c */ /* 0x000fe4000bf25270 */
[----:B-1----:R-:W-:-:S09]  /*4480*/  ULEA UR8, UR8, UR4, 0x18 ;  /* 0x0000000408087291 */ /* 0x002fd2000f8ec0ff */
[----:B------:R1:W-:Y:S01]  /*4490*/  @P0 STS.U8 [UR8+0x1c], R0 ;  /* 0x00001c00ff000988 */ /* 0x0003e20008000008 */
[----:B------:R-:W-:Y:S05]  /*44a0*/  BRA.U UP1, `(.L_x_85) ;  /* 0x0000000101a07547 */ /* 0x000fea000b800000 */
[----:B------:R-:W-:Y:S01]  /*44b0*/  UIADD3 UR7, UPT, UPT, UR26, 0x160, URZ ;  /* 0x000001601a077890 */ /* 0x000fe2000fffe0ff */
[----:B------:R-:W-:-:S03]  /*44c0*/  SHF.L.U32 R2, R9, 0x1f, RZ ;  /* 0x0000001f09027819 */ /* 0x000fc600000006ff */
[----:B------:R-:W-:-:S09]  /*44d0*/  ULEA UR4, UR32, UR7, 0x3 ;  /* 0x0000000720047291 */ /* 0x000fd2000f8e18ff */
[----:B------:R-:W2:Y:S02]  /*44e0*/  SYNCS.PHASECHK.TRANS64.TRYWAIT P0, [UR4], R2 ;  /* 0x00000002ff0075a7 */ /* 0x000ea40008001104 */
[----:B--2---:R-:W-:Y:S05]  /*44f0*/  @!P0 BRA `(.L_x_86) ;  /* 0x00000058005c8947 */ /* 0x004fea0003800000 */
.L_x_200:
        /* <DEDUP_REMOVED lines=9> */
.L_x_202:
        /* <DEDUP_REMOVED lines=9> */
.L_x_204:
[----:B------:R-:W-:-:S04]  /*4620*/  UIADD3 UR4, UPT, UPT, UR4, 0x1, URZ ;  /* 0x0000000104047890 */ /* 0x000fc8000fffe0ff */
[----:B------:R-:W-:-:S04]  /*4630*/  UISETP.NE.AND UP0, UPT, UR4, 0x4, UPT ;  /* 0x000000040400788c */ /* 0x000fc8000bf05270 */
[----:B------:R-:W-:Y:S02]  /*4640*/  USEL UR5, URZ, 0x1, UP0 ;  /* 0x00000001ff057887 */ /* 0x000fe40008000000 */
[----:B------:R-:W-:-:S04]  /*4650*/  USEL UR4, UR4, URZ, UP0 ;  /* 0x000000ff04047287 */ /* 0x000fc80008000000 */
[----:B------:R-:W-:Y:S01]  /*4660*/  ULEA UR4, UR4, UR7, 0x3 ;  /* 0x0000000704047291 */ /* 0x000fe2000f8e18ff */
[----:B------:R-:W-:-:S04]  /*4670*/  LOP3.LUT R2, R2, UR5, RZ, 0x3c, !PT ;  /* 0x0000000502027c12 */ /* 0x000fc8000f8e3cff */
[----:B------:R-:W-:Y:S01]  /*4680*/  SHF.L.U32 R2, R2, 0x1f, RZ ;  /* 0x0000001f02027819 */ /* 0x000fe200000006ff */
[----:B-1----:R-:W-:-:S04]  /*4690*/  IMAD.U32 R0, RZ, RZ, UR4 ;  /* 0x00000004ff007e24 */ /* 0x002fc8000f8e00ff */
[----:B------:R1:W2:Y:S03]  /*46a0*/  SYNCS.PHASECHK.TRANS64.TRYWAIT P0, [R0+URZ], R2 ;  /* 0x00000002000075a7 */ /* 0x0002a600080011ff */
[----:B--2---:R-:W-:Y:S05]  /*46b0*/  @!P0 NANOSLEEP.SYNCS 0x989680 ;  /* 0x009896800000895d */ /* 0x004fea0003900000 */
[----:B------:R-:W2:Y:S02]  /*46c0*/  @!P0 SYNCS.PHASECHK.TRANS64 P0, [R0+URZ], R2 ;  /* 0x00000002000085a7 */ /* 0x000ea400080010ff */
[----:B--2---:R-:W-:Y:S05]  /*46d0*/  @P0 BRA `(.L_x_89) ;  /* 0x0000000000200947 */ /* 0x004fea0003800000 */
.L_x_90:
[----:B--2---:R2:W4:Y:S02]  /*46e0*/  SYNCS.PHASECHK.TRANS64.TRYWAIT P0, [R0+URZ], R2 ;  /* 0x00000002000075a7 */ /* 0x00452400080011ff */
[----:B----4-:R-:W-:Y:S05]  /*46f0*/  @!P0 NANOSLEEP.SYNCS 0x989680 ;  /* 0x009896800000895d */ /* 0x010fea0003900000 */
[----:B------:R-:W4:Y:S02]  /*4700*/  @!P0 SYNCS.PHASECHK.TRANS64 P0, [R0+URZ], R2 ;  /* 0x00000002000085a7 */ /* 0x000f2400080010ff */
[----:B----4-:R-:W-:Y:S05]  /*4710*/  @!P0 BRA `(.L_x_90) ;  /* 0xfffffffc00f08947 */ /* 0x010fea000383ffff */
[----:B------:R-:W-:Y:S05]  /*4720*/  BRA `(.L_x_89) ;  /* 0x00000000000c7947 */ /* 0x000fea0003800000 */
.L_x_85:
[----:B------:R-:W-:-:S04]  /*4730*/  UIADD3 UR4, UPT, UPT, UR26, 0x1a0, URZ ;  /* 0x000001a01a047890 */ /* 0x000fc8000fffe0ff */
[----:B------:R-:W-:-:S09]  /*4740*/  UPRMT UR4, UR49, 0x654, UR4 ;  /* 0x0000065431047896 */ /* 0x000fd20008000004 */
[----:B------:R-:W-:Y:S03]  /*4750*/  SYNCS.ARRIVE.TRANS64.RED.A1T0 RZ, [UR4], RZ ;  /* 0x000000ffffff79a7 */ /* 0x000fe60008100404 */
.L_x_89:
[----:B-12---:R-:W-:Y:S01]  /*4760*/  SHF.L.U32 R2, RZ, 0x1f, RZ ;  /* 0x0000001fff027819 */ /* 0x006fe200000006ff */
[----:B------:R-:W-:Y:S01]  /*4770*/  UIADD3 UR4, UPT, UPT, UR26, 0x1a0, URZ ;  /* 0x000001a01a047890 */ /* 0x000fe2000fffe0ff */
[----:B------:R-:W-:Y:S02]  /*4780*/  PLOP3.LUT P0, PT, PT, PT, UP1, 0x80, 0x8 ;  /* 0x000000000008781c */ /* 0x000fe40003f0f018 */
[----:B------:R-:W1:Y:S02]  /*4790*/  SYNCS.PHASECHK.TRANS64.TRYWAIT P1, [UR26+0x1a0], R2 ;  /* 0x0001a002ff0075a7 */ /* 0x000e64000802111a */
[----:B-1----:R-:W-:Y:S09]  /*47a0*/  @!P1 BRA `(.L_x_91) ;  /* 0x0000005400f89947 */ /* 0x002ff20003800000 */
.L_x_206:
[----:B------:R-:W-:Y:S01]  /*47b0*/  @!UP1 UPRMT UR4, UR49, 0x654, UR4 ;  /* 0x0000065431049896 */ /* 0x000fe20008000004 */
[----:B------:R-:W-:Y:S01]  /*47c0*/  UMOV UR5, 0xffff ;  /* 0x0000ffff00057882 */ /* 0x000fe20000000000 */
[----:B------:R-:W-:-:S07]  /*47d0*/  UMOV UR6, 0x1 ;  /* 0x0000000100067882 */ /* 0x000fce0000000000 */
[----:B------:R-:W-:Y:S01]  /*47e0*/  @!P0 SYNCS.ARRIVE.TRANS64.RED.A1T0 RZ, [UR4], RZ ;  /* 0x000000ffffff89a7 */ /* 0x000fe20008100404 */
[----:B------:R-:W-:Y:S01]  /*47f0*/  NOP ;  /* 0x0000000000007918 */ /* 0x000fe20000000000 */
[----:B-1----:R-:W1:Y:S01]  /*4800*/  LDS R0, [UR8+0x14] ;  /* 0x00001408ff007984 */ /* 0x002e620008000800 */
[----:B------:R-:W-:-:S04]  /*4810*/  ULOP3.LUT UR4, UR44, 0xffff, URZ, 0xc0, !UPT ;  /* 0x0000ffff2c047892 */ /* 0x000fc8000f8ec0ff */
[----:B------:R-:W-:-:S04]  /*4820*/  USHF.R.U32.HI UR4, URZ, 0x5, UR4 ;  /* 0x00000005ff047899 */ /* 0x000fc80008011604 */
[----:B------:R-:W-:Y:S02]  /*4830*/  USHF.L.U32 UR5, UR5, UR4, URZ ;  /* 0x0000000405057299 */ /* 0x000fe400080006ff */
[----:B------:R-:W-:-:S04]  /*4840*/  USHF.L.U32 UR4, UR6, UR4, URZ ;  /* 0x0000000406047299 */ /* 0x000fc800080006ff */
[----:B-1----:R-:W-:-:S04]  /*4850*/  LOP3.LUT R0, R0, UR5, RZ, 0xc0, !PT ;  /* 0x0000000500007c12 */ /* 0x002fc8000f8ec0ff */
[----:B------:R-:W-:-:S13]  /*4860*/  ISETP.NE.AND P0, PT, R0, UR5, PT ;  /* 0x0000000500007c0c */ /* 0x000fda000bf05270 */
[----:B------:R-:W-:Y:S05]  /*4870*/  @P0 BRA `(.L_x_92) ;  /* 0x0000000000580947 */ /* 0x000fea0003800000 */
[----:B------:R-:W1:Y:S02]  /*4880*/  LDS R0, [UR8+0x18] ;  /* 0x00001808ff007984 */ /* 0x000e640008000800 */
[----:B-1----:R-:W-:-:S04]  /*4890*/  LOP3.LUT R0, R0, UR4, RZ, 0xc0, !PT ;  /* 0x0000000400007c12 */ /* 0x002fc8000f8ec0ff */
[----:B------:R-:W-:-:S13]  /*48a0*/  ISETP.NE.AND P0, PT, R0, UR4, PT ;  /* 0x0000000400007c0c */ /* 0x000fda000bf05270 */
[----:B------:R-:W-:Y:S05]  /*48b0*/  @P0 BRA `(.L_x_93) ;  /* 0x00000000003c0947 */ /* 0x000fea0003800000 */
[----:B------:R-:W1:Y:S01]  /*48c0*/  S2R R2, SR_LANEID ;  /* 0x0000000000027919 */ /* 0x000e620000000000 */
[----:B------:R-:W-:-:S06]  /*48d0*/  ULOP3.LUT UR5, URZ, UR5, URZ, 0x33, !UPT ;  /* 0x00000005ff057292 */ /* 0x000fcc000f8e33ff */
[----:B------:R-:W-:-:S04]  /*48e0*/  IMAD.U32 R0, RZ, RZ, UR5 ;  /* 0x00000005ff007e24 */ /* 0x000fc8000f8e00ff */
[----:B------:R2:W4:Y:S02]  /*48f0*/  REDUX UR7, R0 ;  /* 0x00000000000773c4 */ /* 0x0005240000000000 */
[----:B------:R1:W-:Y:S01]  /*4900*/  UTCATOMSWS.AND URZ, UR5 ;  /* 0x0000000500ff79e3 */ /* 0x0003e20008000000 */
[----:B--2---:R-:W-:Y:S01]  /*4910*/  LOP3.LUT R0, RZ, UR4, RZ, 0x33, !PT ;  /* 0x00000004ff007c12 */ /* 0x004fe2000f8e33ff */
[----:B------:R-:W-:Y:S02]  /*4920*/  VOTEU.ANY UR4, UPT, PT ;  /* 0x0000000000047886 */ /* 0x000fe400038e0100 */
[----:B------:R-:W-:Y:S02]  /*4930*/  UFLO.U32 UR4, UR4 ;  /* 0x00000004000472bd */ /* 0x000fe400080e0000 */
[----:B------:R-:W2:Y:S04]  /*4940*/  REDUX UR6, R0 ;  /* 0x00000000000673c4 */ /* 0x000ea80000000000 */
[----:B-1----:R-:W-:-:S02]  /*4950*/  ISETP.EQ.U32.AND P0, PT, R2, UR4, PT ;  /* 0x0000000402007c0c */ /* 0x002fc4000bf02070 */
[----:B----4-:R-:W-:-:S11]  /*4960*/  MOV R2, UR7 ;  /* 0x0000000700027c02 */ /* 0x010fd60008000f00 */
[----:B------:R1:W-:Y:S01]  /*4970*/  @P0 ATOMS.AND RZ, [UR8+0x14], R2 ;  /* 0x00001402ffff098c */ /* 0x0003e2000a800008 */
[----:B--2---:R-:W-:-:S05]  /*4980*/  IMAD.U32 R0, RZ, RZ, UR6 ;  /* 0x00000006ff007e24 */ /* 0x004fca000f8e00ff */
[----:B------:R1:W-:Y:S01]  /*4990*/  @P0 ATOMS.AND RZ, [UR8+0x18], R0 ;  /* 0x00001800ffff098c */ /* 0x0003e2000a800008 */
[----:B------:R-:W-:Y:S05]  /*49a0*/  BRA `(.L_x_94) ;  /* 0x0000000000147947 */ /* 0x000fea0003800000 */
.L_x_93:
[----:B------:R-:W-:Y:S02]  /*49b0*/  MOV R2, 0x49d0 ;  /* 0x000049d000027802 */ /* 0x000fe40000000f00 */
[----:B---3-5:R-:W-:Y:S05]  /*49c0*/  CALL.REL.NOINC `($__internal_0_$__cuda_sm10x_tcgen05_guardrail_trap_col_being_dealloced_not_returned_by_alloc) ;  /* 0x0000005800d87944 */ /* 0x028fea0003c00000 */
[----:B------:R-:W-:Y:S05]  /*49d0*/  BRA `(.L_x_94) ;  /* 0x0000000000087947 */ /* 0x000fea0003800000 */
.L_x_92:
[----:B------:R-:W-:Y:S02]  /*49e0*/  MOV R2, 0x4a00 ;  /* 0x00004a0000027802 */ /* 0x000fe40000000f00 */
[----:B---3-5:R-:W-:Y:S05]  /*49f0*/  CALL.REL.NOINC `($__internal_2_$__cuda_sm10x_tcgen05_guardrail_trap_unallocated_columns_being_dealloced) ;  /* 0x0000005800e47944 */ /* 0x028fea0003c00000 */
.L_x_94:
[----:B------:R-:W-:Y:S01]  /*4a00*/  NOP ;  /* 0x0000000000007918 */ /* 0x000fe20000000000 */
[----:B------:R-:W-:Y:S05]  /*4a10*/  EXIT ;  /* 0x000000000000794d */ /* 0x000fea0003800000 */
.L_x_65:
[----:B------:R-:W-:-:S09]  /*4a20*/  UISETP.NE.OR UP0, UPT, UR18, 0x3, !UP4 ;  /* 0x000000031200788c */ /* 0x000fd2000e705670 */
[----:B------:R-:W-:Y:S05]  /*4a30*/  BRA.U UP0, `(.L_x_95) ;  /* 0x0000001100e87547 */ /* 0x000fea000b800000 */
[----:B------:R-:W2:Y:S01]  /*4a40*/  LDCU.64 UR4, c[0x0][0x888] ;  /* 0x00011100ff0477ac */ /* 0x000ea20008000a00 */
[----:B------:R-:W3:Y:S01]  /*4a50*/  LDC.64 R12, c[0x0][0x348] ;  /* 0x0000d200ff0c7b82 */ /* 0x000ee20000000a00 */
[----:B------:R-:W-:Y:S02]  /*4a60*/  HFMA2 R9, -RZ, RZ, 0, 0 ;  /* 0x00000000ff097431 */ /* 0x000fe400000001ff */
[----:B------:R-:W-:Y:S01]  /*4a70*/  IMAD.MOV.U32 R11, RZ, RZ, 0x1 ;  /* 0x00000001ff0b7424 */ /* 0x000fe200078e00ff */
[----:B------:R-:W4:Y:S01]  /*4a80*/  LDCU UR46, c[0x0][0x370] ;  /* 0x00006e00ff2e77ac */ /* 0x000f220008000800 */
[----:B------:R-:W-:Y:S01]  /*4a90*/  IMAD.MOV.U32 R10, RZ, RZ, RZ ;  /* 0x000000ffff0a7224 */ /* 0x000fe200078e00ff */
[----:B------:R-:W-:Y:S01]  /*4aa0*/  MOV R3, 0x1000 ;  /* 0x0000100000037802 */ /* 0x000fe20000000f00 */
[----:B------:R-:W4:Y:S01]  /*4ab0*/  LDCU.128 UR48, c[0x0][0xb10] ;  /* 0x00016200ff3077ac */ /* 0x000f220008000c00 */
[----:B------:R-:W1:Y:S01]  /*4ac0*/  LDCU UR37, c[0x0][0x374] ;  /* 0x00006e80ff2577ac */ /* 0x000e620008000800 */
[----:B------:R-:W1:Y:S01]  /*4ad0*/  LDCU.64 UR38, c[0x0][0x890] ;  /* 0x00011200ff2677ac */ /* 0x000e620008000a00 */
[----:B--2---:R-:W-:Y:S01]  /*4ae0*/  UISETP.NE.U32.AND UP0, UPT, UR4, URZ, UPT ;  /* 0x000000ff0400728c */ /* 0x004fe2000bf05070 */
[----:B------:R-:W2:Y:S01]  /*4af0*/  LDCU UR15, c[0x0][0xb0c] ;  /* 0x00016180ff0f77ac */ /* 0x000ea20008000800 */
[----:B------:R-:W3:Y:S01]  /*4b00*/  LDCU UR56, c[0x0][0xb20] ;  /* 0x00016400ff3877ac */ /* 0x000ee20008000800 */
[----:B------:R-:W3:Y:S01]  /*4b10*/  LDCU UR4, c[0x0][0xb30] ;  /* 0x00016600ff0477ac */ /* 0x000ee20008000800 */
[----:B------:R-:W-:Y:S01]  /*4b20*/  UMOV UR21, 0x400 ;  /* 0x0000040000157882 */ /* 0x000fe20000000000 */
[----:B----4-:R-:W-:-:S02]  /*4b30*/  UIMAD.WIDE.U32 UR6, UR46, UR48, URZ ;  /* 0x000000302e0672a5 */ /* 0x010fc4000f8e00ff */
[----:B-1----:R-:W-:Y:S02]  /*4b40*/  UIMAD.WIDE.U32 UR8, UR37, UR51, URZ ;  /* 0x00000033250872a5 */ /* 0x002fe4000f8e00ff */
[----:B------:R-:W-:Y:S02]  /*4b50*/  ULEA UR21, UR47, UR21, 0x18 ;  /* 0x000000152f157291 */ /* 0x000fe4000f8ec0ff */
[----:B------:R-:W-:Y:S02]  /*4b60*/  UISETP.NE.AND.EX UP6, UPT, UR5, URZ, UPT, UP0 ;  /* 0x000000ff0500728c */ /* 0x000fe4000bfc5300 */
[----:B------:R-:W-:Y:S02]  /*4b70*/  UISETP.NE.AND UP0, UPT, UR45, 0x1, UPT ;  /* 0x000000012d00788c */ /* 0x000fe4000bf05270 */
[----:B------:R-:W-:Y:S02]  /*4b80*/  UISETP.NE.U32.AND UP0, UPT, UR38, URZ, UPT ;  /* 0x000000ff2600728c */ /* 0x000fe4000bf05070 */
[----:B------:R-:W-:Y:S01]  /*4b90*/  UIADD3 UR52, UPT, UPT, UR21, 0xe8, URZ ;  /* 0x000000e815347890 */ /* 0x000fe2000fffe0ff */
[----:B------:R-:W-:Y:S01]  /*4ba0*/  UMOV UR6, UR7 ;  /* 0x0000000700067c82 */ /* 0x000fe20008000000 */
[----:B------:R-:W-:Y:S01]  /*4bb0*/  UMOV UR53, UR9 ;  /* 0x0000000900357c82 */ /* 0x000fe20008000000 */
[----:B------:R-:W-:-:S02]  /*4bc0*/  UISETP.GE.AND UP2, UPT, UR45, 0x1, UPT ;  /* 0x000000012d00788c */ /* 0x000fc4000bf46270 */
[----:B------:R-:W-:Y:S02]  /*4bd0*/  UISETP.NE.AND.EX UP5, UPT, UR39, URZ, UPT, UP0 ;  /* 0x000000ff2700728c */ /* 0x000fe4000bfa5300 */
[----:B------:R-:W-:Y:S01]  /*4be0*/  UPLOP3.LUT UP3, UPT, UPT, UPT, UPT, 0x40, 0x4 ;  /* 0x000000000004789c */ /* 0x000fe20003f6e870 */
[----:B------:R-:W1:Y:S01]  /*4bf0*/  LDCU.64 UR22, c[0x0][0xb28] ;  /* 0x00016500ff1677ac */ /* 0x000e620008000a00 */
[----:B--2---:R-:W-:Y:S02]  /*4c00*/  UISETP.NE.AND UP2, UPT, UR15, 0x1, UPT ;  /* 0x000000010f00788c */ /* 0x004fe4000bf45270 */
[----:B------:R-:W-:Y:S02]  /*4c10*/  UIADD3 UR41, UPT, UPT, UR21, 0xd0, URZ ;  /* 0x000000d015297890 */ /* 0x000fe4000fffe0ff */
[----:B------:R-:W-:Y:S02]  /*4c20*/  UIADD3 UR33, UPT, UPT, UR21, 0xd8, URZ ;  /* 0x000000d815217890 */ /* 0x000fe4000fffe0ff */
[----:B------:R-:W-:-:S02]  /*4c30*/  UIADD3 UR25, UPT, UPT, UR21, 0xe0, URZ ;  /* 0x000000e015197890 */ /* 0x000fc4000fffe0ff */
[----:B------:R-:W-:Y:S02]  /*4c40*/  UPRMT UR52, UR47, 0x654, UR52 ;  /* 0x000006542f347896 */ /* 0x000fe40008000034 */
[----:B------:R-:W-:Y:S02]  /*4c50*/  USHF.R.U32.HI UR54, URZ, UR49, UR6 ;  /* 0x00000031ff367299 */ /* 0x000fe40008011606 */
[----:B---3--:R-:W-:Y:S02]  /*4c60*/  USHF.R.U32.HI UR53, URZ, UR56, UR53 ;  /* 0x00000038ff357299 */ /* 0x008fe40008011635 */
[----:B------:R-:W-:Y:S02]  /*4c70*/  UISETP.NE.AND UP0, UPT, UR50, 0x1, UPT ;  /* 0x000000013200788c */ /* 0x000fe4000bf05270 */
[----:B------:R-:W-:-:S11]  /*4c80*/  UISETP.NE.AND UP4, UPT, UR4, 0x1, UPT ;  /* 0x000000010400788c */ /* 0x000fd6000bf85270 */
.L_x_106:
[C---:B------:R-:W-:Y:S02]  /*4c90*/  LEA R8, R10.reuse, UR21, 0x3 ;  /* 0x000000150a087c11 */ /* 0x040fe4000f8e18ff */
[----:B------:R-:W-:Y:S02]  /*4ca0*/  SHF.L.U32 R0, R9, 0x1f, RZ ;  /* 0x0000001f09007819 */ /* 0x000fe400000006ff */
[----:B------:R-:W-:Y:S02]  /*4cb0*/  LEA R4, R10, UR21, 0x4 ;  /* 0x000000150a047c11 */ /* 0x000fe4000f8e20ff */
[----:B--2---:R-:W2:Y:S02]  /*4cc0*/  SYNCS.PHASECHK.TRANS64.TRYWAIT P0, [R8+URZ+0x120], R0 ;  /* 0x00012000080075a7 */ /* 0x004ea400080011ff */
[----:B--2---:R-:W-:Y:S05]  /*4cd0*/  @!P0 BRA `(.L_x_96) ;  /* 0x0000005000c48947 */ /* 0x004fea0003800000 */
.L_x_207:
[----:B------:R-:W3:Y:S01]  /*4ce0*/  LDS.128 R4, [R4+0x1b0] ;  /* 0x0001b00004047984 */ /* 0x000ee20000000c00 */
[----:B------:R-:W-:Y:S01]  /*4cf0*/  UISETP.GE.AND UP0, UPT, UR45, 0x1, UPT ;  /* 0x000000012d00788c */ /* 0x000fe2000bf06270 */
[----:B------:R-:W-:Y:S01]  /*4d00*/  @!PT LDS RZ, [RZ] ;  /* 0x00000000fffff984 */ /* 0x000fe20000000800 */
[----:B------:R-:W-:Y:S01]  /*4d10*/  @!PT LDS RZ, [RZ] ;  /* 0x00000000fffff984 */ /* 0x000fe20000000800 */
[----:B------:R-:W-:Y:S01]  /*4d20*/  @!PT LDS RZ, [RZ] ;  /* 0x00000000fffff984 */ /* 0x000fe20000000800 */
[----:B------:R-:W-:Y:S01]  /*4d30*/  @!PT LDS RZ, [RZ] ;  /* 0x00000000fffff984 */ /* 0x000fe20000000800 */
[----:B------:R4:W-:Y:S06]  /*4d40*/  MEMBAR.ALL.CTA ;  /* 0x0000000000007992 */ /* 0x0009ec0000008000 */
[----:B----4-:R-:W4:Y:S01]  /*4d50*/  FENCE.VIEW.ASYNC.S ;  /* 0x00000000000073c6 */ /* 0x010f220000000000 */
[----:B---3--:R-:W-:Y:S11]  /*4d60*/  LOP3.LUT P0, RZ, R6, 0x1, RZ, 0xc0, !PT ;  /* 0x0000000106ff7812 */ /* 0x008ff6000780c0ff */
[----:B------:R-:W-:Y:S02]  /*4d70*/  @!UPT UIADD3 URZ, UPT, UPT, URZ, URZ, URZ ;  /* 0x000000fffffff290 */ /* 0x000fe4000fffe0ff */
[----:B----4-:R-:W-:Y:S01]  /*4d80*/  VOTEU.ANY UP2, P0 ;  /* 0x0000000000ff7886 */ /* 0x010fe20000040100 */
[----:B------:R-:W-:Y:S11]  /*4d90*/  PLOP3.LUT P0, PT, PT, PT, UP2, 0x80, 0x8 ;  /* 0x000000000008781c */ /* 0x000ff60003f0f028 */
[----:B------:R-:W-:Y:S02]  /*4da0*/  @!UPT UIADD3 URZ, UPT, UPT, URZ, URZ, URZ ;  /* 0x000000fffffff290 */ /* 0x000fe4000fffe0ff */
[----:B--2---:R-:W-:Y:S02]  /*4db0*/  @P0 SHF.R.U32.HI R0, RZ, 0x10, R5 ;  /* 0x00000010ff000819 */ /* 0x004fe40000011605 */
[----:B------:R-:W-:Y:S02]  /*4dc0*/  @P0 MOV R2, R4 ;  /* 0x0000000400020202 */ /* 0x000fe40000000f00 */
[----:B------:R-:W-:Y:S01]  /*4dd0*/  @P0 R2UR UR4, R0 ;  /* 0x00000000000402ca */ /* 0x000fe200000e0000 */
[----:B------:R-:W-:Y:S01]  /*4de0*/  VIADD R0, R8, 0x130 ;  /* 0x0000013008007836 */ /* 0x000fe20000000000 */
[----:B------:R-:W-:Y:S02]  /*4df0*/  @P0 LOP3.LUT R4, R5, 0xffff, RZ, 0xc0, !PT ;  /* 0x0000ffff05040812 */ /* 0x000fe400078ec0ff */
[----:B------:R-:W-:Y:S02]  /*4e00*/  @P0 R2UR UR6, R2 ;  /* 0x00000000020602ca */ /* 0x000fe400000e0000 */
[----:B------:R-:W-:Y:S02]  /*4e10*/  PRMT R0, RZ, 0x654, R0 ;  /* 0x00000654ff007816 */ /* 0x000fe40000000000 */
[----:B------:R-:W-:Y:S02]  /*4e20*/  @P0 R2UR UR5, R4 ;  /* 0x00000000040502ca */ /* 0x000fe400000e0000 */
[----:B------:R2:W-:Y:S03]  /*4e30*/  SYNCS.ARRIVE.TRANS64.RED.A1T0 RZ, [R0+URZ], RZ ;  /* 0x000000ff00ff79a7 */ /* 0x0005e600081004ff */
[----:B------:R-:W-:Y:S04]  /*4e40*/  @UP2 UMOV UR29, UR4 ;  /* 0x00000004001d2c82 */ /* 0x000fe80008000000 */
[----:B------:R-:W-:Y:S04]  /*4e50*/  @UP2 UMOV UR14, UR6 ;  /* 0x00000006000e2c82 */ /* 0x000fe80008000000 */
[----:B------:R-:W-:Y:S01]  /*4e60*/  @UP2 UMOV UR13, UR5 ;  /* 0x00000005000d2c82 */ /* 0x000fe20008000000 */
[----:B------:R-:W-:Y:S05]  /*4e70*/  BRA.U !UP0, `(.L_x_97) ;  /* 0x0000000108c07547 */ /* 0x000fea000b800000 */
[----:B------:R-:W-:Y:S02]  /*4e80*/  UIMAD.WIDE.U32 UR16, UR13, UR51, URZ ;  /* 0x000000330d1072a5 */ /* 0x000fe4000f8e00ff */
[----:B------:R-:W-:Y:S02]  /*4e90*/  UP2UR UR20, UPR, URZ, 0x4 ;  /* 0x00000004ff147883 */ /* 0x000fe40008000000 */
[----:B------:R-:W-:Y:S02]  /*4ea0*/  UISETP.NE.AND UP2, UPT, UR50, 0x1, UPT ;  /* 0x000000013200788c */ /* 0x000fe4000bf45270 */
[----:B------:R-:W-:Y:S02]  /*4eb0*/  UIMAD.WIDE.U32 UR18, UR14, UR48, URZ ;  /* 0x000000300e1272a5 */ /* 0x000fe4000f8e00ff */
[----:B------:R-:W-:Y:S02]  /*4ec0*/  USEL UR4, UR37, UR53, !UP2 ;  /* 0x0000003525047287 */ /* 0x000fe4000d000000 */
[----:B------:R-:W-:Y:S02]  /*4ed0*/  UISETP.NE.AND UP0, UPT, UR15, 0x1, UPT ;  /* 0x000000010f00788c */ /* 0x000fe4000bf05270 */
[----:B------:R-:W-:Y:S02]  /*4ee0*/  UP2UR UR24, UPR, URZ, 0x2 ;  /* 0x00000002ff187883 */ /* 0x000fe40008000000 */
[----:B------:R-:W-:Y:S02]  /*4ef0*/  UISETP.NE.AND UP1, UPT, UR45, 0x1, UPT ;  /* 0x000000012d00788c */ /* 0x000fe4000bf25270 */
[----:B-1----:R-:W-:Y:S02]  /*4f00*/  UIMAD.WIDE.U32 UR8, UR4, UR22, URZ ;  /* 0x00000016040872a5 */ /* 0x002fe4000f8e00ff */
[----:B------:R-:W-:Y:S01]  /*4f10*/  USEL UR7, UR46, UR54, !UP0 ;  /* 0x000000362e077287 */ /* 0x000fe2000c000000 */
[----:B------:R-:W-:Y:S02]  /*4f20*/  UMOV UR5, UR17 ;  /* 0x0000001100057c82 */ /* 0x000fe40008000000 */
[----:B------:R-:W-:Y:S02]  /*4f30*/  USHF.R.U32.HI UR6, URZ, UR56, UR5 ;  /* 0x00000038ff067299 */ /* 0x000fe40008011605 */
[----:B------:R-:W-:Y:S02]  /*4f40*/  UIMAD.WIDE.U32 UR10, UR7, UR22, URZ ;  /* 0x00000016070a72a5 */ /* 0x000fe4000f8e00ff */
[----:B------:R-:W-:Y:S02]  /*4f50*/  USEL UR6, UR13, UR6, !UP2 ;  /* 0x000000060d067287 */ /* 0x000fe4000d000000 */
[----:B------:R-:W-:Y:S01]  /*4f60*/  UISETP.NE.AND UP2, UPT, UR20, URZ, UPT ;  /* 0x000000ff1400728c */ /* 0x000fe2000bf45270 */
[----:B------:R-:W-:Y:S02]  /*4f70*/  UMOV UR5, UR19 ;  /* 0x0000001300057c82 */ /* 0x000fe40008000000 */
[----:B------:R-:W-:Y:S03]  /*4f80*/  USHF.R.U32.HI UR12, URZ, UR49, UR5 ;  /* 0x00000031ff0c7299 */ /* 0x000fe60008011605 */
[----:B------:R-:W-:Y:S02]  /*4f90*/  UMOV UR5, UR9 ;  /* 0x0000000900057c82 */ /* 0x000fe40008000000 */
[----:B------:R-:W-:Y:S03]  /*4fa0*/  @UP1 USHF.R.U32.HI UR4, URZ, UR23, UR5 ;  /* 0x00000017ff041299 */ /* 0x000fe60008011605 */
[----:B------:R-:W-:Y:S01]  /*4fb0*/  UMOV UR5, UR11 ;  /* 0x0000000b00057c82 */ /* 0x000fe20008000000 */
[----:B------:R-:W-:Y:S02]  /*4fc0*/  UIMAD UR4, UR45, UR4, URZ ;  /* 0x000000042d0472a4 */ /* 0x000fe4000f8e02ff */
[----:B------:R-:W-:Y:S02]  /*4fd0*/  @UP1 USHF.R.U32.HI UR7, URZ, UR23, UR5 ;  /* 0x00000017ff071299 */ /* 0x000fe40008011605 */
[----:B------:R-:W-:Y:S02]  /*4fe0*/  USEL UR5, UR14, UR12, !UP0 ;  /* 0x0000000c0e057287 */ /* 0x000fe4000c000000 */
[----:B------:R-:W-:Y:S02]  /*4ff0*/  UIMAD.WIDE.U32 UR10, UR6, UR22, URZ ;  /* 0x00000016060a72a5 */ /* 0x000fe4000f8e00ff */
[----:B------:R-:W-:Y:S02]  /*5000*/  UIMAD UR8, UR45, UR7, URZ ;  /* 0x000000072d0872a4 */ /* 0x000fe4000f8e02ff */
[----:B------:R-:W-:Y:S03]  /*5010*/  UISETP.GE.AND UP0, UPT, UR6, UR4, UPT ;  /* 0x000000040600728c */ /* 0x000fe6000bf06270 */
[----:B------:R-:W-:Y:S01]  /*5020*/  UMOV UR4, UR11 ;  /* 0x0000000b00047c82 */ /* 0x000fe20008000000 */
[----:B------:R-:W-:Y:S02]  /*5030*/  UISETP.GE.OR UP0, UPT, UR5, UR8, UP0 ;  /* 0x000000080500728c */ /* 0x000fe40008706670 */
[----:B------:R-:W-:Y:S02]  /*5040*/  USHF.R.U32.HI UR4, URZ, UR23, UR4 ;  /* 0x00000017ff047299 */ /* 0x000fe40008011604 */
[----:B------:R-:W-:Y:S02]  /*5050*/  UIMAD.WIDE.U32 UR8, UR5, UR22, URZ ;  /* 0x00000016050872a5 */ /* 0x000fe4000f8e00ff */
[----:B------:R-:W-:Y:S04]  /*5060*/  USEL UR10, UR6, UR4, !UP1 ;  /* 0x00000004060a7287 */ /* 0x000fe8000c800000 */
[----:B------:R-:W-:Y:S01]  /*5070*/  UIADD3 UR11, UPT, UPT, -UR10, URZ, URZ ;  /* 0x000000ff0a0b7290 */ /* 0x000fe2000fffe1ff */
[----:B------:R-:W-:Y:S02]  /*5080*/  @!UP0 UMOV UR4, UR9 ;  /* 0x0000000900048c82 */ /* 0x000fe40008000000 */
[----:B------:R-:W-:Y:S02]  /*5090*/  @!UP0 USHF.R.U32.HI UR4, URZ, UR23, UR4 ;  /* 0x00000017ff048299 */ /* 0x000fe40008011604 */
[----:B------:R-:W-:Y:S02]  /*50a0*/  UIMAD UR8, UR45, UR11, UR6 ;  /* 0x0000000b2d0872a4 */ /* 0x000fe4000f8e0206 */
[----:B------:R-:W-:Y:S02]  /*50b0*/  @!UP0 USEL UR4, UR5, UR4, !UP1 ;  /* 0x0000000405048287 */ /* 0x000fe4000c800000 */
[----:B------:R-:W-:Y:S02]  /*50c0*/  UISETP.NE.AND UP1, UPT, UR24, URZ, UPT ;  /* 0x000000ff1800728c */ /* 0x000fe4000bf25270 */
[----:B------:R-:W-:Y:S02]  /*50d0*/  @!UP0 UIMAD UR7, UR7, UR8, UR4 ;  /* 0x00000008070782a4 */ /* 0x000fe4000f8e0204 */
[----:B------:R-:W-:Y:S02]  /*50e0*/  @!UP0 UIADD3 UR9, UPT, UPT, UR10, -UR4, URZ ;  /* 0x800000040a098290 */ /* 0x000fe4000fffe0ff */
[----:B------:R-:W-:Y:S02]  /*50f0*/  UIADD3 UR8, UPT, UPT, -UR6, URZ, URZ ;  /* 0x000000ff06087290 */ /* 0x000fe4000fffe1ff */
[----:B------:R-:W-:Y:S02]  /*5100*/  UIADD3 UR4, UPT, UPT, -UR5, URZ, URZ ;  /* 0x000000ff05047290 */ /* 0x000fe4000fffe1ff */
[----:B------:R-:W-:Y:S03]  /*5110*/  @!UP0 UIMAD UR6, UR9, UR45, UR5 ;  /* 0x0000002d090682a4 */ /* 0x000fe6000f8e0205 */
[----:B------:R-:W-:Y:S01]  /*5120*/  @!UP0 UMOV UR5, UR7 ;  /* 0x0000000700058c82 */ /* 0x000fe20008000000 */
[----:B------:R-:W-:Y:S02]  /*5130*/  UIMAD UR7, UR15, UR4, UR14 ;  /* 0x000000040f0772a4 */ /* 0x000fe4000f8e020e */
[----:B------:R-:W-:Y:S02]  /*5140*/  UIMAD UR4, UR50, UR8, UR13 ;  /* 0x00000008320472a4 */ /* 0x000fe4000f8e020d */
[----:B------:R-:W-:Y:S02]  /*5150*/  UIMAD UR14, UR5, UR15, UR7 ;  /* 0x0000000f050e72a4 */ /* 0x000fe4000f8e0207 */
[----:B------:R-:W-:Y:S11]  /*5160*/  UIMAD UR13, UR6, UR50, UR4 ;  /* 0x00000032060d72a4 */ /* 0x000ff6000f8e0204 */
[----:B------:R-:W-:Y:S01]  /*5170*/  @!UPT UIADD3 URZ, UPT, UPT, URZ, URZ, URZ ;  /* 0x000000fffffff290 */ /* 0x000fe2000fffe0ff */
.L_x_97:
[----:B------:R-:W3:Y:S01]  /*5180*/  @!UP4 LDCU.128 UR8, c[0x0][0xb10] ;  /* 0x00016200ff08c7ac */ /* 0x000ee20008000c00 */
[----:B------:R-:W-:Y:S02]  /*5190*/  ISETP.NE.U32.AND P0, PT, RZ, UR38, PT ;  /* 0x00000026ff007c0c */ /* 0x000fe4000bf05070 */
[----:B------:R-:W-:Y:S02]  /*51a0*/  SHF.L.U32 R4, R11, 0x1f, RZ ;  /* 0x0000001f0b047819 */ /* 0x000fe400000006ff */
[----:B------:R-:W-:Y:S01]  /*51b0*/  ISETP.NE.AND.EX P0, PT, RZ, UR39, PT, P0 ;  /* 0x00000027ff007c0c */ /* 0x000fe2000bf05300 */
[----:B------:R-:W4:Y:S01]  /*51c0*/  @!UP4 LDCU UR5, c[0x0][0xb0c] ;  /* 0x00016180ff05c7ac */ /* 0x000f220008000800 */
[----:B------:R-:W-:Y:S02]  /*51d0*/  USHF.L.U32 UR42, UR30, 0x7, URZ ;  /* 0x000000071e2a7899 */ /* 0x000fe400080006ff */
[----:B------:R-:W-:Y:S02]  /*51e0*/  USHF.L.U32 UR43, UR31, 0x6, URZ ;  /* 0x000000061f2b7899 */ /* 0x000fe400080006ff */
[----:B---3--:R-:W-:Y:S07]  /*51f0*/  UIMAD.WIDE.U32 UR6, UR14, UR8, URZ ;  /* 0x000000080e0672a5 */ /* 0x008fee000f8e00ff */
[----:B------:R-:W-:Y:S01]  /*5200*/  @!UP4 UMOV UR4, UR7 ;  /* 0x000000070004cc82 */ /* 0x000fe20008000000 */
[----:B----4-:R-:W-:Y:S02]  /*5210*/  @!UP4 UISETP.NE.AND UP0, UPT, UR5, 0x1, UPT ;  /* 0x000000010500c88c */ /* 0x010fe4000bf05270 */
[----:B------:R-:W-:Y:S02]  /*5220*/  @!UP4 USHF.R.U32.HI UR4, URZ, UR9, UR4 ;  /* 0x00000009ff04c299 */ /* 0x000fe40008011604 */
[----:B------:R-:W-:Y:S02]  /*5230*/  UIMAD.WIDE.U32 UR6, UR13, UR11, URZ ;  /* 0x0000000b0d0672a5 */ /* 0x000fe4000f8e00ff */
[----:B------:R-:W-:Y:S02]  /*5240*/  @!UP4 USEL UR8, UR14, UR4, !UP0 ;  /* 0x000000040e08c287 */ /* 0x000fe4000c000000 */
[----:B------:R-:W-:Y:S03]  /*5250*/  @!UP4 UISETP.NE.AND UP0, UPT, UR10, 0x1, UPT ;  /* 0x000000010a00c88c */ /* 0x000fe6000bf05270 */
[----:B------:R-:W-:Y:S02]  /*5260*/  @!UP4 UMOV UR6, UR7 ;  /* 0x000000070006cc82 */ /* 0x000fe40008000000 */
[----:B------:R-:W3:Y:S02]  /*5270*/  @!UP4 LDCU UR4, c[0x0][0xb20] ;  /* 0x00016400ff04c7ac */ /* 0x000ee40008000800 */
[----:B---3--:R-:W-:Y:S04]  /*5280*/  @!UP4 USHF.R.U32.HI UR6, URZ, UR4, UR6 ;  /* 0x00000004ff06c299 */ /* 0x008fe80008011606 */
[----:B------:R-:W-:Y:S04]  /*5290*/  @!UP4 USEL UR6, UR13, UR6, !UP0 ;  /* 0x000000060d06c287 */ /* 0x000fe8000c000000 */
[----:B------:R-:W-:Y:S02]  /*52a0*/  @!UP4 UIADD3 UR4, UPT, UPT, -UR8, UR6, URZ ;  /* 0x000000060804c290 */ /* 0x000fe4000fffe1ff */
[----:B------:R-:W-:Y:S02]  /*52b0*/  @!UP4 UIADD3 UR6, UPT, UPT, UR8, -UR6, URZ ;  /* 0x800000060806c290 */ /* 0x000fe4000fffe0ff */
[----:B------:R-:W-:Y:S02]  /*52c0*/  @!UP4 UIMAD UR14, UR4, UR5, UR14 ;  /* 0x00000005040ec2a4 */ /* 0x000fe4000f8e020e */
[----:B------:R-:W-:Y:S01]  /*52d0*/  @!UP4 UIMAD UR13, UR6, UR10, UR13 ;  /* 0x0000000a060dc2a4 */ /* 0x000fe2000f8e020d */
[----:B------:R-:W-:Y:S11]  /*52e0*/  BRA.U UP3, `(.L_x_98) ;  /* 0x0000000103107547 */ /* 0x000ff6000b800000 */
[----:B------:R-:W-:Y:S04]  /*52f0*/  MOV R2, UR55 ;  /* 0x0000003700027c02 */ /* 0x000fe80008000f00 */
[----:B------:R-:W-:Y:S04]  /*5300*/  SHF.L.U32 R2, R2, 0x1f, RZ ;  /* 0x0000001f02027819 */ /* 0x000fe800000006ff */
[----:B------:R-:W3:Y:S02]  /*5310*/  SYNCS.PHASECHK.TRANS64.TRYWAIT P1, [UR21+0x118], R2 ;  /* 0x00011802ff0075a7 */ /* 0x000ee40008021115 */
[----:B---3--:R-:W-:Y:S05]  /*5320*/  @!P1 BRA `(.L_x_99) ;  /* 0x0000004c00449947 */ /* 0x008fea0003800000 */
.L_x_98:
[----:B------:R-:W-:Y:S05]  /*5330*/  BRA.U !UP5, `(.L_x_100) ;  /* 0x000000010d387547 */ /* 0x000fea000b800000 */
[----:B------:R-:W-:Y:S01]  /*5340*/  UPLOP3.LUT UP1, UPT, UPT, UPT, UP6, 0x80, 0x8 ;  /* 0x000000000008789c */ /* 0x000fe20003f2f060 */
[----:B--2---:R-:W-:Y:S01]  /*5350*/  HFMA2 R0, -RZ, RZ, 0, 5.9604644775390625e-08 ;  /* 0x00000001ff007431 */ /* 0x004fe200000001ff */
[----:B------:R-:W2:Y:S01]  /*5360*/  LDCU.64 UR8, c[0x0][0x358] ;  /* 0x00006b00ff0877ac */ /* 0x000ea20008000a00 */
[----:B------:R-:W-:Y:S03]  /*5370*/  IMAD.MOV.U32 R46, RZ, RZ, 0x1 ;  /* 0x00000001ff2e7424 */ /* 0x000fe600078e00ff */
[----:B------:R-:W-:Y:S05]  /*5380*/  PLOP3.LUT P1, PT, PT, PT, UP1, 0x80, 0x8 ;  /* 0x000000000008781c */ /* 0x000fea0003f2f018 */
[----:B------:R-:W3:Y:S01]  /*5390*/  @UP1 LDCU.64 UR4, c[0x0][0x888] ;  /* 0x00011100ff0417ac */ /* 0x000ee20008000a00 */
[----:B------:R-:W-:Y:S07]  /*53a0*/  @UP1 UIMAD UR6, UR36, UR38, URZ ;  /* 0x00000026240612a4 */ /* 0x000fee000f8e02ff */
[----:B------:R-:W-:Y:S01]  /*53b0*/  @!P1 PRMT R46, R0, 0x7610, R46 ;  /* 0x00007610002e9816 */ /* 0x000fe2000000002e */
[----:B---3--:R-:W-:Y:S06]  /*53c0*/  @UP1 UIMAD.WIDE UR4, UR6, 0x4, UR4 ;  /* 0x00000004060418a5 */ /* 0x008fec000f8e0204 */
[----:B------:R-:W-:Y:S01]  /*53d0*/  IMAD.U32 R6, RZ, RZ, UR4 ;  /* 0x00000004ff067e24 */ /* 0x000fe2000f8e00ff */
[----:B------:R-:W-:Y:S04]  /*53e0*/  MOV R7, UR5 ;  /* 0x0000000500077c02 */ /* 0x000fe80008000f00 */
[----:B------:R-:W3:Y:S01]  /*53f0*/  @!UP1 LDCU UR4, c[0x0][0x880] ;  /* 0x00011000ff0497ac */ /* 0x000ee20008000800 */
[----:B--2--5:R4:W5:Y:S02]  /*5400*/  @P1 LDG.E R27, desc[UR8][R6.64] ;  /* 0x00000008061b1981 */ /* 0x024964000c1e1900 */
[----:B---34-:R-:W-:Y:S07]  /*5410*/  @!P1 IMAD.U32 R27, RZ, RZ, UR4 ;  /* 0x00000004ff1b9e24 */ /* 0x018fee000f8e00ff */
.L_x_100:
[----:B-----5:R-:W-:Y:S01]  /*5420*/  @!P0 FSETP.EQ.AND P2, PT, R27, RZ, PT ;  /* 0x000000ff1b00820b */ /* 0x020fe20003f42000 */
[----:B------:R-:W-:Y:S01]  /*5430*/  @!UPT UIADD3 URZ, UPT, UPT, URZ, URZ, URZ ;  /* 0x000000fffffff290 */ /* 0x000fe2000fffe0ff */
[----:B------:R-:W-:Y:S11]  /*5440*/  @!P0 BRA `(.L_x_101) ;  /* 0x0000000000148947 */ /* 0x000ff60003800000 */
[----:B------:R-:W-:Y:S02]  /*5450*/  LOP3.LUT P0, RZ, R46, 0xff, RZ, 0xc0, !PT ;  /* 0x000000ff2eff7812 */ /* 0x000fe4000780c0ff */
[----:B------:R-:W-:Y:S04]  /*5460*/  PLOP3.LUT P2, PT, PT, PT, UP1, 0x80, 0x8 ;  /* 0x000000000008781c */ /* 0x000fe80003f4f018 */
[----:B------:R-:W-:Y:S07]  /*5470*/  PLOP3.LUT P2, PT, P2, PT, PT, 0x8, 0x80 ;  /* 0x000000000080781c */ /* 0x000fee000174e170 */
[----:B------:R-:W-:Y:S11]  /*5480*/  @P0 FSETP.EQ.AND P2, PT, R27, RZ, PT ;  /* 0x000000ff1b00020b */ /* 0x000ff60003f42000 */
[----:B------:R-:W-:Y:S02]  /*5490*/  @!UPT UIADD3 URZ, UPT, UPT, URZ, URZ, URZ ;  /* 0x000000fffffff290 */ /* 0x000fe4000fffe0ff */
.L_x_101:
[----:B------:R-:W3:Y:S01]  /*54a0*/  SYNCS.PHASECHK.TRANS64.TRYWAIT P0, [UR21+0xf0], R4 ;  /* 0x0000f004ff0075a7 */ /* 0x000ee20008001115 */
[----:B------:R-:W-:Y:S04]  /*54b0*/  ELECT P1, URZ, PT ;  /* 0x0000000000ff782f */ /* 0x000fe80003820000 */
[----:B------:R-:W-:Y:S01]  /*54c0*/  PLOP3.LUT P1, PT, P2, P1, PT, 0xf2, 0x2f ;  /* 0x00000000002f781c */ /* 0x000fe20001723e72 */
[----:B------:R-:W-:Y:S01]  /*54d0*/  @!UPT UIADD3 URZ, UPT, UPT, URZ, URZ, URZ ;  /* 0x000000fffffff290 */ /* 0x000fe2000fffe0ff */
[----:B---3--:R-:W-:Y:S11]  /*54e0*/  @!P0 BRA `(.L_x_102) ;  /* 0x0000004800ec8947 */ /* 0x008ff60003800000 */
.L_x_210:
[----:B--2---:R-:W-:Y:S01]  /*54f0*/  @!P1 IADD3 R2, P0, PT, R12, 0x580, RZ ;  /* 0x000005800c029810 */ /* 0x004fe20007f1e0ff */
[----:B------:R-:W-:Y:S01]  /*5500*/  VOTEU.ALL UP0, P1 ;  /* 0x0000000000ff7886 */ /* 0x000fe20000800000 */
[----:B------:R-:W-:Y:S01]  /*5510*/  UMOV UR6, 0x0 ;  /* 0x0000000000067882 */ /* 0x000fe20000000000 */
[----:B------:R-:W-:Y:S01]  /*5520*/  UMOV UR7, 0x10000000 ;  /* 0x1000000000077882 */ /* 0x000fe20000000000 */
[----:B------:R-:W-:Y:S01]  /*5530*/  @!P1 R2UR UR5, R2 ;  /* 0x00000000020592ca */ /* 0x000fe200000e0000 */
[----:B------:R-:W-:Y:S01]  /*5540*/  @!P1 IMAD.X R0, RZ, RZ, R13, P0 ;  /* 0x000000ffff009224 */ /* 0x000fe200000e060d */
[----:B------:R-:W-:Y:S02]  /*5550*/  @!UP0 UIADD3 UR40, UPT, UPT, UR21, 0x200, URZ ;  /* 0x0000020015288890 */ /* 0x000fe4000fffe0ff */
[----:B------:R-:W-:Y:S02]  /*5560*/  @!UP0 UIADD3 UR10, UPT, UPT, UR42, 0x40, URZ ;  /* 0x000000402a0a8890 */ /* 0x000fe4000fffe0ff */
[----:B------:R-:W-:Y:S01]  /*5570*/  @!P1 R2UR UR4, R0 ;  /* 0x00000000000492ca */ /* 0x000fe200000e0000 */
[----:B------:R-:W-:Y:S01]  /*5580*/  @!UP0 UIADD3 UR8, UPT, UPT, UR21, 0xa00, URZ ;  /* 0x00000a0015088890 */ /* 0x000fe2000fffe0ff */
[----:B------:R-:W-:Y:S01]  /*5590*/  @!P1 IMAD.MOV.U32 R0, RZ, RZ, 0x1000 ;  /* 0x00001000ff009424 */ /* 0x000fe200078e00ff */
[----:B------:R-:W-:Y:S01]  /*55a0*/  VOTEU.ALL UP0, P1 ;  /* 0x0000000000ff7886 */ /* 0x000fe20000800000 */
[----:B------:R-:W-:Y:S01]  /*55b0*/  UMOV UR44, UR36 ;  /* 0x00000024002c7c82 */ /* 0x000fe20008000000 */
[----:B------:R-:W-:Y:S01]  /*55c0*/  UMOV UR9, UR41 ;  /* 0x0000002900097c82 */ /* 0x000fe20008000000 */
[----:B------:R-:W-:Y:S01]  /*55d0*/  UMOV UR11, UR43 ;  /* 0x0000002b000b7c82 */ /* 0x000fe20008000000 */
[----:B------:R-:W-:Y:S01]  /*55e0*/  IMAD.U32 R6, RZ, RZ, UR5 ;  /* 0x00000005ff067e24 */ /* 0x000fe2000f8e00ff */
[----:B------:R-:W-:Y:S05]  /*55f0*/  UMOV UR12, UR36 ;  /* 0x00000024000c7c82 */ /* 0x000fea0008000000 */
[----:B------:R-:W-:Y:S01]  /*5600*/  IMAD.U32 R7, RZ, RZ, UR4 ;  /* 0x00000004ff077e24 */ /* 0x000fe2000f8e00ff */
[----:B------:R-:W-:Y:S04]  /*5610*/  @!P1 R2UR UR4, R6 ;  /* 0x00000000060492ca */ /* 0x000fe800000e0000 */
[----:B------:R-:W-:Y:S11]  /*5620*/  @!P1 R2UR UR5, R7 ;  /* 0x00000000070592ca */ /* 0x000ff600000e0000 */
[----:B------:R-:W-:Y:S02]  /*5630*/  @!UPT UIADD3 URZ, UPT, UPT, URZ, URZ, URZ ;  /* 0x000000fffffff290 */ /* 0x000fe4000fffe0ff */
[----:B------:R-:W-:Y:S01]  /*5640*/  @!UP0 UTMALDG.3D [UR40], [UR4], desc[UR6] ;  /* 0x00000628040085b4 */ /* 0x000fe20008011000 */
[----:B------:R-:W-:Y:S05]  /*5650*/  VOTEU.ALL UP0, P1 ;  /* 0x0000000000ff7886 */ /* 0x000fea0000800000 */
[----:B------:R2:W-:Y:S01]  /*5660*/  @!UP0 UTMALDG.3D [UR8], [UR4], desc[UR6] ;  /* 0x00000608040085b4 */ /* 0x0005e20008011000 */
[----:B------:R3:W-:Y:S01]  /*5670*/  @!P1 SYNCS.ARRIVE.TRANS64.RED.A0TR RZ, [UR21+0xd0], R0 ;  /* 0x0000d000ffff99a7 */ /* 0x0007e20008300415 */
[----:B--2---:R-:W-:Y:S09]  /*5680*/  UPRMT UR4, UR47, 0x654, UR41 ;  /* 0x000006542f047896 */ /* 0x004ff20008000029 */
[----:B------:R-:W-:Y:S01]  /*5690*/  SYNCS.ARRIVE.TRANS64.RED.A1T0 RZ, [UR4], RZ ;  /* 0x000000ffffff79a7 */ /* 0x000fe20008100404 */
[----:B------:R-:W2:Y:S02]  /*56a0*/  SYNCS.PHASECHK.TRANS64.TRYWAIT P0, [UR21+0xf8], R4 ;  /* 0x0000f804ff0075a7 */ /* 0x000ea40008001115 */
[----:B--23--:R-:W-:Y:S05]  /*56b0*/  @!P0 BRA `(.L_x_103) ;  /* 0x0000004800908947 */ /* 0x00cfea0003800000 */
.L_x_212:
[----:B------:R-:W-:Y:S01]  /*56c0*/  @!P1 IADD3 R2, P0, PT, R12, 0x580, RZ ;  /* 0x000005800c029810 */ /* 0x000fe20007f1e0ff */
[----:B------:R-:W-:Y:S01]  /*56d0*/  VOTEU.ALL UP0, P1 ;  /* 0x0000000000ff7886 */ /* 0x000fe20000800000 */
[----:B------:R-:W-:Y:S01]  /*56e0*/  UMOV UR6, 0x0 ;  /* 0x0000000000067882 */ /* 0x000fe20000000000 */
[----:B------:R-:W-:Y:S01]  /*56f0*/  UMOV UR7, 0x10000000 ;  /* 0x1000000000077882 */ /* 0x000fe20000000000 */
[----:B------:R-:W-:Y:S01]  /*5700*/  @!P1 R2UR UR5, R2 ;  /* 0x00000000020592ca */ /* 0x000fe200000e0000 */
[----:B--2---:R-:W-:Y:S01]  /*5710*/  @!P1 IMAD.X R0, RZ, RZ, R13, P0 ;  /* 0x000000ffff009224 */ /* 0x004fe200000e060d */
[----:B------:R-:W-:Y:S02]  /*5720*/  @!UP0 UIADD3 UR34, UPT, UPT, UR42, 0x10, URZ ;  /* 0x000000102a228890 */ /* 0x000fe4000fffe0ff */
[----:B------:R-:W-:Y:S02]  /*5730*/  @!UP0 UIADD3 UR32, UPT, UPT, UR21, 0x1200, URZ ;  /* 0x0000120015208890 */ /* 0x000fe4000fffe0ff */
[----:B------:R-:W-:Y:S01]  /*5740*/  @!P1 R2UR UR4, R0 ;  /* 0x00000000000492ca */ /* 0x000fe200000e0000 */
[----:B------:R-:W-:Y:S01]  /*5750*/  @!UP0 UIADD3 UR10, UPT, UPT, UR42, 0x50, URZ ;  /* 0x000000502a0a8890 */ /* 0x000fe2000fffe0ff */
[----:B------:R-:W-:Y:S01]  /*5760*/  @!P1 IMAD.MOV.U32 R0, RZ, RZ, 0x1000 ;  /* 0x00001000ff009424 */ /* 0x000fe200078e00ff */
[----:B------:R-:W-:Y:S01]  /*5770*/  @!UP0 UIADD3 UR8, UPT, UPT, UR21, 0x1a00, URZ ;  /* 0x00001a0015088890 */ /* 0x000fe2000fffe0ff */
[----:B------:R-:W-:Y:S01]  /*5780*/  VOTEU.ALL UP0, P1 ;  /* 0x0000000000ff7886 */ /* 0x000fe20000800000 */
[----:B------:R-:W-:Y:S02]  /*5790*/  UMOV UR35, UR43 ;  /* 0x0000002b00237c82 */ /* 0x000fe40008000000 */
[----:B------:R-:W-:Y:S01]  /*57a0*/  IMAD.U32 R6, RZ, RZ, UR5 ;  /* 0x00000005ff067e24 */ /* 0x000fe2000f8e00ff */
[----:B------:R-:W-:Y:S01]  /*57b0*/  UMOV UR9, UR33 ;  /* 0x0000002100097c82 */ /* 0x000fe20008000000 */
[----:B------:R-:W-:Y:S01]  /*57c0*/  UMOV UR11, UR43 ;  /* 0x0000002b000b7c82 */ /* 0x000fe20008000000 */
[----:B------:R-:W-:Y:S03]  /*57d0*/  UMOV UR12, UR36 ;  /* 0x00000024000c7c82 */ /* 0x000fe60008000000 */
        /* <DEDUP_REMOVED lines=12> */
.L_x_214:
[----:B------:R-:W-:Y:S01]  /*58a0*/  @!P1 IADD3 R2, P0, PT, R12, 0x580, RZ ;  /* 0x000005800c029810 */ /* 0x000fe20007f1e0ff */
[----:B------:R-:W-:Y:S01]  /*58b0*/  VOTEU.ALL UP0, P1 ;  /* 0x0000000000ff7886 */ /* 0x000fe20000800000 */
[----:B------:R-:W-:Y:S01]  /*58c0*/  UMOV UR6, 0x0 ;  /* 0x0000000000067882 */ /* 0x000fe20000000000 */
[----:B------:R-:W-:Y:S01]  /*58d0*/  UMOV UR7, 0x10000000 ;  /* 0x1000000000077882 */ /* 0x000fe20000000000 */
[----:B------:R-:W-:Y:S01]  /*58e0*/  @!P1 R2UR UR5, R2 ;  /* 0x00000000020592ca */ /* 0x000fe200000e0000 */
[----:B--2---:R-:W-:Y:S01]  /*58f0*/  @!P1 IMAD.X R0, RZ, RZ, R13, P0 ;  /* 0x000000ffff009224 */ /* 0x004fe200000e060d */
[----:B------:R-:W-:Y:S01]  /*5900*/  @!UP0 UIADD3 UR26, UPT, UPT, UR42, 0x20, URZ ;  /* 0x000000202a1a8890 */ /* 0x000fe2000fffe0ff */
[----:B------:R-:W-:Y:S01]  /*5910*/  VIADD R10, R10, 0x1 ;  /* 0x000000010a0a7836 */ /* 0x000fe20000000000 */
        /* <DEDUP_REMOVED lines=10> */
[----:B------:R-:W-:Y:S01]  /*59c0*/  UMOV UR11, UR43 ;  /* 0x0000002b000b7c82 */ /* 0x000fe20008000000 */
[----:B------:R-:W-:Y:S02]  /*59d0*/  UMOV UR12, UR36 ;  /* 0x00000024000c7c82 */ /* 0x000fe40008000000 */
        /* <DEDUP_REMOVED lines=12> */
.L_x_216:
[----:B------:R-:W-:Y:S01]  /*5aa0*/  UIADD3 UR31, UPT, UPT, UR14, UR63, URZ ;  /* 0x0000003f0e1f7290 */ /* 0x000fe2000fffe0ff */
[----:B------:R-:W-:Y:S01]  /*5ab0*/  @!P1 IADD3 R2, P0, PT, R12, 0x580, RZ ;  /* 0x000005800c029810 */ /* 0x000fe20007f1e0ff */
[----:B------:R-:W-:Y:S01]  /*5ac0*/  UPLOP3.LUT UP3, UPT, UPT, UPT, UPT, 0x80, 0x8 ;  /* 0x000000000008789c */ /* 0x000fe20003f6f070 */
[----:B------:R-:W-:Y:S01]  /*5ad0*/  R2UR UR24, R50 ;  /* 0x00000000321872ca */ /* 0x000fe200000e0000 */
[----:B------:R-:W-:Y:S01]  /*5ae0*/  VOTEU.ALL UP0, P1 ;  /* 0x0000000000ff7886 */ /* 0x000fe20000800000 */
[----:B------:R-:W-:Y:S01]  /*5af0*/  @!P1 R2UR UR5, R2 ;  /* 0x00000000020592ca */ /* 0x000fe200000e0000 */
[----:B--2---:R-:W-:Y:S01]  /*5b00*/  @!P1 IMAD.X R0, RZ, RZ, R13, P0 ;  /* 0x000000ffff009224 */ /* 0x004fe200000e060d */
[----:B------:R-:W-:Y:S01]  /*5b10*/  UMOV UR6, 0x0 ;  /* 0x0000000000067882 */ /* 0x000fe20000000000 */
[----:B------:R-:W-:Y:S01]  /*5b20*/  UMOV UR7, 0x10000000 ;  /* 0x1000000000077882 */ /* 0x000fe20000000000 */
[----:B------:R-:W-:Y:S01]  /*5b30*/  @!UP0 UIADD3 UR18, UPT, UPT, UR42, 0x30, URZ ;  /* 0x000000302a128890 */ /* 0x000fe2000fffe0ff */
[----:B------:R-:W-:Y:S01]  /*5b40*/  ISETP.NE.AND P0, PT, R10, 0x2, PT ;  /* 0x000000020a00780c */ /* 0x000fe20003f05270 */
[----:B------:R-:W-:Y:S01]  /*5b50*/  @!UP0 UIADD3 UR16, UPT, UPT, UR21, 0x3200, URZ ;  /* 0x0000320015108890 */ /* 0x000fe2000fffe0ff */
[----:B------:R-:W-:Y:S01]  /*5b60*/  @!P1 R2UR UR4, R0 ;  /* 0x00000000000492ca */ /* 0x000fe200000e0000 */
[----:B------:R-:W-:Y:S01]  /*5b70*/  @!UP0 UIADD3 UR17, UPT, UPT, UR21, 0xe8, URZ ;  /* 0x000000e815118890 */ /* 0x000fe2000fffe0ff */
[----:B------:R-:W-:Y:S01]  /*5b80*/  SEL R0, RZ, 0x1, P0 ;  /* 0x00000001ff007807 */ /* 0x000fe20000000000 */
[----:B------:R-:W-:Y:S01]  /*5b90*/  @!UP0 UIADD3 UR10, UPT, UPT, UR42, 0x70, URZ ;  /* 0x000000702a0a8890 */ /* 0x000fe2000fffe0ff */
[----:B------:R-:W-:Y:S01]  /*5ba0*/  LOP3.LUT R11, R11, 0x1, RZ, 0x3c, !PT ;  /* 0x000000010b0b7812 */ /* 0x000fe200078e3cff */
[----:B------:R-:W-:Y:S01]  /*5bb0*/  @!UP0 UIADD3 UR8, UPT, UPT, UR21, 0x3a00, URZ ;  /* 0x00003a0015088890 */ /* 0x000fe2000fffe0ff */
[----:B------:R-:W-:Y:S01]  /*5bc0*/  IMAD.U32 R4, RZ, RZ, UR5 ;  /* 0x00000005ff047e24 */ /* 0x000fe2000f8e00ff */
[----:B------:R-:W-:Y:S01]  /*5bd0*/  VOTEU.ALL UP0, P1 ;  /* 0x0000000000ff7886 */ /* 0x000fe20000800000 */
[----:B------:R-:W-:Y:S01]  /*5be0*/  UMOV UR19, UR43 ;  /* 0x0000002b00137c82 */ /* 0x000fe20008000000 */
[----:B------:R-:W-:Y:S01]  /*5bf0*/  UMOV UR20, UR36 ;  /* 0x0000002400147c82 */ /* 0x000fe20008000000 */
[----:B------:R-:W-:Y:S01]  /*5c00*/  UMOV UR11, UR43 ;  /* 0x0000002b000b7c82 */ /* 0x000fe20008000000 */
[----:B------:R-:W-:Y:S01]  /*5c10*/  UMOV UR12, UR36 ;  /* 0x00000024000c7c82 */ /* 0x000fe20008000000 */
[----:B------:R-:W-:Y:S01]  /*5c20*/  UMOV UR9, UR17 ;  /* 0x0000001100097c82 */ /* 0x000fe20008000000 */
[----:B------:R-:W-:Y:S01]  /*5c30*/  IMAD.U32 R5, RZ, RZ, UR4 ;  /* 0x00000004ff057e24 */ /* 0x000fe2000f8e00ff */
[----:B------:R-:W-:Y:S01]  /*5c40*/  @!P1 R2UR UR4, R4 ;  /* 0x00000000040492ca */ /* 0x000fe200000e0000 */
[----:B------:R-:W-:Y:S01]  /*5c50*/  UIADD3 UR30, UPT, UPT, UR13, UR24, URZ ;  /* 0x000000180d1e7290 */ /* 0x000fe2000fffe0ff */
[----:B------:R-:W-:Y:S01]  /*5c60*/  LOP3.LUT R9, R9, R0, RZ, 0x3c, !PT ;  /* 0x0000000009097212 */ /* 0x000fe200078e3cff */
[----:B------:R-:W-:Y:S01]  /*5c70*/  UMOV UR36, UR29 ;  /* 0x0000001d00247c82 */ /* 0x000fe20008000000 */
[----:B------:R-:W-:Y:S02]  /*5c80*/  @!P1 R2UR UR5, R5 ;  /* 0x00000000050592ca */ /* 0x000fe400000e0000 */
[----:B------:R-:W-:Y:S11]  /*5c90*/  SEL R10, R10, RZ, P0 ;  /* 0x000000ff0a0a7207 */ /* 0x000ff60000000000 */
[----:B------:R2:W-:Y:S01]  /*5ca0*/  @!UP0 UTMALDG.3D [UR16], [UR4], desc[UR6] ;  /* 0x00000610040085b4 */ /* 0x0005e20008011000 */
[----:B------:R-:W-:Y:S05]  /*5cb0*/  VOTEU.ALL UP0, P1 ;  /* 0x0000000000ff7886 */ /* 0x000fea0000800000 */
[----:B------:R2:W-:Y:S01]  /*5cc0*/  @!UP0 UTMALDG.3D [UR8], [UR4], desc[UR6] ;  /* 0x00000608040085b4 */ /* 0x0005e20008011000 */
[----:B------:R2:W-:Y:S01]  /*5cd0*/  @!P1 SYNCS.ARRIVE.TRANS64.RED.A0TR RZ, [UR21+0xe8], R3 ;  /* 0x0000e803ffff99a7 */ /* 0x0005e20008300415 */
[----:B------:R-:W-:Y:S01]  /*5ce0*/  SYNCS.ARRIVE.TRANS64.RED.A1T0 RZ, [UR52], RZ ;  /* 0x000000ffffff79a7 */ /* 0x000fe20008100434 */
[----:B------:R-:W-:Y:S05]  /*5cf0*/  BRA.U UP2, `(.L_x_106) ;  /* 0xffffffed02e47547 */ /* 0x000fea000b83ffff */
[----:B------:R-:W-:-:S04]  /*5d00*/  SHF.L.U32 R2, R11, 0x1f, RZ ;  /* 0x0000001f0b027819 */ /* 0x000fc800000006ff */
[----:B------:R-:W3:Y:S02]  /*5d10*/  SYNCS.PHASECHK.TRANS64.TRYWAIT P0, [UR21+0xf0], R2 ;  /* 0x0000f002ff0075a7 */ /* 0x000ee40008001115 */
[----:B---3--:R-:W-:Y:S05]  /*5d20*/  @!P0 BRA `(.L_x_107) ;  /* 0x00000044003c8947 */ /* 0x008fea0003800000 */
.L_x_218:
[----:B------:R-:W4:Y:S02]  /*5d30*/  SYNCS.PHASECHK.TRANS64.TRYWAIT P0, [UR21+0xf8], R2 ;  /* 0x0000f802ff0075a7 */ /* 0x000f240008001115 */
[----:B----4-:R-:W-:Y:S05]  /*5d40*/  @!P0 BRA `(.L_x_108) ;  /* 0x00000044004c8947 */ /* 0x010fea0003800000 */
.L_x_220:
[----:B------:R-:W4:Y:S02]  /*5d50*/  SYNCS.PHASECHK.TRANS64.TRYWAIT P0, [UR21+0x100], R2 ;  /* 0x00010002ff0075a7 */ /* 0x000f240008001115 */
[----:B----4-:R-:W-:Y:S05]  /*5d60*/  @!P0 BRA `(.L_x_109) ;  /* 0x00000044005c8947 */ /* 0x010fea0003800000 */
.L_x_222:
[----:B---3--:R-:W-:-:S07]  /*5d70*/  MOV R0, UR21 ;  /* 0x0000001500007c02 */ /* 0x008fce0008000f00 */
.L_x_110:
[----:B---3--:R-:W-:-:S04]  /*5d80*/  SHF.L.U32 R2, R11, 0x1f, RZ ;  /* 0x0000001f0b027819 */ /* 0x008fc800000006ff */
[----:B------:R3:W4:Y:S03]  /*5d90*/  SYNCS.PHASECHK.TRANS64.TRYWAIT P0, [R0+URZ+0x108], R2 ;  /* 0x00010802000075a7 */ /* 0x00072600080011ff */
[----:B----4-:R-:W-:Y:S05]  /*5da0*/  @!P0 NANOSLEEP.SYNCS 0x989680 ;  /* 0x009896800000895d */ /* 0x010fea0003900000 */
[----:B------:R-:W4:Y:S02]  /*5db0*/  @!P0 SYNCS.PHASECHK.TRANS64 P0, [R0+URZ+0x108], R2 ;  /* 0x00010802000085a7 */ /* 0x000f2400080010ff */
[----:B-12-4-:R-:W-:Y:S05]  /*5dc0*/  @P0 EXIT ;  /* 0x000000000000094d */ /* 0x016fea0003800000 */
[----:B------:R-:W-:Y:S05]  /*5dd0*/  BRA `(.L_x_110) ;  /* 0xfffffffc00e87947 */ /* 0x000fea000383ffff */
.L_x_95:
[----:B------:R-:W-:-:S06]  /*5de0*/  UISETP.GE.AND UP0, UPT, UR18, 0x4, UPT ;  /* 0x000000041200788c */ /* 0x000fcc000bf06270 */
[----:B------:R-:W-:-:S13]  /*5df0*/  PLOP3.LUT P0, PT, PT, PT, UP0, 0x80, 0x8 ;  /* 0x000000000008781c */ /* 0x000fda0003f0f008 */
[----:B-1----:R-:W-:Y:S05]  /*5e00*/  @!P0 EXIT ;  /* 0x000000000000894d */ /* 0x002fea0003800000 */
[----:B------:R-:W-:Y:S01]  /*5e10*/  BAR.SYNC.DEFER_BLOCKING 0x6, 0xa0 ;  /* 0x0182800000007b1d */ /* 0x000fe20000010000 */
[C---:B------:R-:W-:Y:S01]  /*5e20*/  IMAD.SHL.U32 R45, R60.reuse, 0x10, RZ ;  /* 0x000000103c2d7824 */ /* 0x040fe200078e00ff */
[C---:B------:R-:W-:Y:S01]  /*5e30*/  SHF.L.U32 R3, R47.reuse, 0x15, RZ ;  /* 0x000000152f037819 */ /* 0x040fe200000006ff */
[C---:B------:R-:W-:Y:S02]  /*5e40*/  IMAD.U32 R23, R60.reuse, 0x10000, RZ ;  /* 0x000100003c177824 */ /* 0x040fe400078e00ff */
[----:B------:R-:W-:Y:S02]  /*5e50*/  HFMA2 R59, -RZ, RZ, 0, 5.9604644775390625e-08 ;  /* 0x00000001ff3b7431 */ /* 0x000fe400000001ff */
[----:B------:R-:W-:Y:S01]  /*5e60*/  IMAD.SHL.U32 R2, R60, 0x2, RZ ;  /* 0x000000023c027824 */ /* 0x000fe200078e00ff */
[----:B------:R-:W-:Y:S01]  /*5e70*/  UMOV UR43, 0x400 ;  /* 0x00000400002b7882 */ /* 0x000fe20000000000 */
[----:B------:R-:W1:Y:S01]  /*5e80*/  LDCU.64 UR4, c[0x0][0x890] ;  /* 0x00011200ff0477ac */ /* 0x000e620008000a00 */
[----:B------:R-:W2:Y:S01]  /*5e90*/  LDC.64 R42, c[0x0][0x8b0] ;  /* 0x00022c00ff2a7b82 */ /* 0x000ea20000000a00 */
[----:B------:R-:W-:Y:S01]  /*5ea0*/  IMAD.SHL.U32 R6, R47, 0x200, RZ ;  /* 0x000002002f067824 */ /* 0x000fe200078e00ff */
[C---:B------:R-:W-:Y:S01]  /*5eb0*/  LOP3.LUT R7, R45.reuse, 0x40, RZ, 0xc0, !PT ;  /* 0x000000402d077812 */ /* 0x040fe200078ec0ff */
[----:B------:R-:W-:Y:S01]  /*5ec0*/  ULEA UR43, UR47, UR43, 0x18 ;  /* 0x0000002b2f2b7291 */ /* 0x000fe2000f8ec0ff */
[----:B------:R-:W-:Y:S01]  /*5ed0*/  LOP3.LUT R44, R45, 0x5b0, RZ, 0xc0, !PT ;  /* 0x000005b02d2c7812 */ /* 0x000fe200078ec0ff */
[----:B------:R-:W-:Y:S01]  /*5ee0*/  IMAD.MOV.U32 R22, RZ, RZ, RZ ;  /* 0x000000ffff167224 */ /* 0x000fe200078e00ff */
[----:B------:R-:W-:Y:S01]  /*5ef0*/  LOP3.LUT R3, R3, 0x200000, RZ, 0xc0, !PT ;  /* 0x0020000003037812 */ /* 0x000fe200078ec0ff */
[----:B------:R-:W-:Y:S01]  /*5f00*/  IMAD.MOV.U32 R58, RZ, RZ, RZ ;  /* 0x000000ffff3a7224 */ /* 0x000fe200078e00ff */
[----:B------:R-:W3:Y:S01]  /*5f10*/  LDC.64 R40, c[0x0][0x8a8] ;  /* 0x00022a00ff287b82 */ /* 0x000ee20000000a00 */
[----:B------:R-:W-:Y:S01]  /*5f20*/  LOP3.LUT R2, R7, 0x8, R2, 0xf8, !PT ;  /* 0x0000000807027812 */ /* 0x000fe200078ef802 */
[----:B------:R-:W-:Y:S01]  /*5f30*/  IMAD.MOV.U32 R55, RZ, RZ, RZ ;  /* 0x000000ffff377224 */ /* 0x000fe200078e00ff */
[----:B------:R-:W-:Y:S01]  /*5f40*/  LOP3.LUT R44, R44, 0x200, R6, 0xf8, !PT ;  /* 0x000002002c2c7812 */ /* 0x000fe200078ef806 */
[----:B------:R-:W4:Y:S01]  /*5f50*/  LDCU UR60, c[0x0][0x370] ;  /* 0x00006e00ff3c77ac */ /* 0x000f220008000800 */
[----:B------:R-:W-:-:S02]  /*5f60*/  LOP3.LUT R23, R3, 0x400000, R23, 0xf8, !PT ;  /* 0x0040000003177812 */ /* 0x000fc400078ef817 */
[----:B------:R-:W-:Y:S01]  /*5f70*/  LOP3.LUT P0, RZ, R45, 0x40, RZ, 0xc0, !PT ;  /* 0x000000402dff7812 */ /* 0x000fe2000780c0ff */
[----:B------:R-:W4:Y:S01]  /*5f80*/  LDS R0, [UR43+0x1d0] ;  /* 0x0001d02bff007984 */ /* 0x000f220008000800 */
[----:B-1----:R-:W-:Y:S01]  /*5f90*/  IMAD.U32 R49, RZ, RZ, UR4 ;  /* 0x00000004ff317e24 */ /* 0x002fe2000f8e00ff */
[----:B------:R-:W-:Y:S01]  /*5fa0*/  UIADD3 UR4, UPT, UPT, UR43, 0x200, URZ ;  /* 0x000002002b047890 */ /* 0x000fe2000fffe0ff */
[----:B------:R-:W-:Y:S01]  /*5fb0*/  LOP3.LUT R44, R44, R2, RZ, 0xfc, !PT ;  /* 0x000000022c2c7212 */ /* 0x000fe200078efcff */
[----:B------:R-:W-:Y:S01]  /*5fc0*/  IMAD.U32 R48, RZ, RZ, UR5 ;  /* 0x00000005ff307e24 */ /* 0x000fe2000f8e00ff */
[----:B------:R-:W-:Y:S01]  /*5fd0*/  P2R R2, PR, RZ, 0x1 ;  /* 0x00000001ff027803 */ /* 0x000fe20000000000 */
[----:B------:R-:W1:Y:S01]  /*5fe0*/  LDCU UR42, c[0x0][0xb0c] ;  /* 0x00016180ff2a77ac */ /* 0x000e620008000800 */
[----:B------:R-:W-:Y:S01]  /*5ff0*/  LOP3.LUT R60, R60, 0x60, RZ, 0xc0, !PT ;  /* 0x000000603c3c7812 */ /* 0x000fe200078ec0ff */
[----:B------:R-:W-:Y:S01]  /*6000*/  IMAD.U32 R52, RZ, RZ, UR4 ;  /* 0x00000004ff347e24 */ /* 0x000fe2000f8e00ff */
[----:B------:R-:W-:Y:S01]  /*6010*/  MOV R57, RZ ;  /* 0x000000ff00397202 */ /* 0x000fe20000000f00 */
[----:B------:R-:W1:Y:S01]  /*6020*/  LDCU UR39, c[0x0][0xb30] ;  /* 0x00016600ff2777ac */ /* 0x000e620008000800 */
[----:B------:R-:W1:Y:S01]  /*6030*/  LDCU.64 UR54, c[0x0][0x888] ;  /* 0x00011100ff3677ac */ /* 0x000e620008000a00 */
[----:B------:R-:W1:Y:S01]  /*6040*/  LDCU.64 UR40, c[0x0][0xb28] ;  /* 0x00016500ff2877ac */ /* 0x000e620008000a00 */
[----:B------:R-:W1:Y:S01]  /*6050*/  LDCU.128 UR56, c[0x0][0xb10] ;  /* 0x00016200ff3877ac */ /* 0x000e620008000c00 */
[----:B------:R-:W1:Y:S01]  /*6060*/  LDCU UR53, c[0x0][0x374] ;  /* 0x00006e80ff3577ac */ /* 0x000e620008000800 */
[----:B------:R-:W-:Y:S01]  /*6070*/  UMOV UR52, URZ ;  /* 0x000000ff00347c82 */ /* 0x000fe20008000000 */
[----:B------:R-:W-:Y:S01]  /*6080*/  UMOV UR46, URZ ;  /* 0x000000ff002e7c82 */ /* 0x000fe20008000000 */
[----:B-1234-:R-:W-:-:S07]  /*6090*/  IMAD.IADD R23, R0, 0x1, R23 ;  /* 0x0000000100177824 */ /* 0x01efce00078e0217 */
.L_x_154:
[----:B------:R-:W-:Y:S02]  /*60a0*/  LEA R3, R55, UR43, 0x3 ;  /* 0x0000002b37037c11 */ /* 0x000fe4000f8e18ff */
[----:B------:R-:W-:Y:S02]  /*60b0*/  SHF.L.U32 R0, R57, 0x1f, RZ ;  /* 0x0000001f39007819 */ /* 0x000fe400000006ff */
[----:B-1----:R-:W-:Y:S02]  /*60c0*/  LEA R4, R55, UR43, 0x4 ;  /* 0x0000002b37047c11 */ /* 0x002fe4000f8e20ff */
[----:B------:R-:W1:Y:S02]  /*60d0*/  SYNCS.PHASECHK.TRANS64.TRYWAIT P0, [R3+URZ+0x120], R0 ;  /* 0x00012000030075a7 */ /* 0x000e6400080011ff */
[----:B-1----:R-:W-:Y:S05]  /*60e0*/  @!P0 BRA `(.L_x_111) ;  /* 0x0000004000948947 */ /* 0x002fea0003800000 */
.L_x_223:
        /* <DEDUP_REMOVED lines=8> */
[----:B--2---:R-:W-:Y:S11]  /*6170*/  LOP3.LUT P0, RZ, R6, 0x1, RZ, 0xc0, !PT ;  /* 0x0000000106ff7812 */ /* 0x004ff6000780c0ff */
[----:B------:R-:W-:Y:S02]  /*6180*/  @!UPT UIADD3 URZ, UPT, UPT, URZ, URZ, URZ ;  /* 0x000000fffffff290 */ /* 0x000fe4000fffe0ff */
[----:B---3--:R-:W-:Y:S01]  /*6190*/  VOTEU.ANY UP1, P0 ;  /* 0x0000000000ff7886 */ /* 0x008fe20000020100 */
[----:B------:R-:W-:Y:S01]  /*61a0*/  PLOP3.LUT P0, PT, PT, PT, UP1, 0x80, 0x8 ;  /* 0x000000000008781c */ /* 0x000fe20003f0f018 */
[----:B------:R-:W-:Y:S11]  /*61b0*/  UP2UR UR62, UPR, URZ, 0x2 ;  /* 0x00000002ff3e7883 */ /* 0x000ff60008000000 */
[----:B------:R-:W-:Y:S01]  /*61c0*/  @!UPT UIADD3 URZ, UPT, UPT, URZ, URZ, URZ ;  /* 0x000000fffffff290 */ /* 0x000fe2000fffe0ff */
[----:B-1----:R-:W-:Y:S02]  /*61d0*/  @P0 SHF.R.U32.HI R0, RZ, 0x10, R5 ;  /* 0x00000010ff000819 */ /* 0x002fe40000011605 */
        /* <DEDUP_REMOVED lines=12> */
[----:B------:R-:W2:Y:S01]  /*62a0*/  LDCU UR12, c[0x0][0xb20] ;  /* 0x00016400ff0c77ac */ /* 0x000ea20008000800 */
[----:B------:R-:W-:Y:S02]  /*62b0*/  UIMAD.WIDE.U32 UR4, UR53, UR59, URZ ;  /* 0x0000003b350472a5 */ /* 0x000fe4000f8e00ff */
[----:B------:R-:W-:Y:S02]  /*62c0*/  UIMAD.WIDE.U32 UR6, UR60, UR56, URZ ;  /* 0x000000383c0672a5 */ /* 0x000fe4000f8e00ff */
[----:B------:R-:W-:Y:S02]  /*62d0*/  UISETP.NE.AND UP0, UPT, UR58, 0x1, UPT ;  /* 0x000000013a00788c */ /* 0x000fe4000bf05270 */
[----:B------:R-:W-:Y:S02]  /*62e0*/  UIMAD.WIDE.U32 UR8, UR37, UR59, URZ ;  /* 0x0000003b250872a5 */ /* 0x000fe4000f8e00ff */
[----:B------:R-:W-:Y:S02]  /*62f0*/  UIMAD.WIDE.U32 UR10, UR38, UR56, URZ ;  /* 0x00000038260a72a5 */ /* 0x000fe4000f8e00ff */
[----:B------:R-:W-:Y:S02]  /*6300*/  UISETP.NE.AND UP1, UPT, UR42, 0x1, UPT ;  /* 0x000000012a00788c */ /* 0x000fe4000bf25270 */
[----:B------:R-:W-:Y:S01]  /*6310*/  UISETP.NE.AND UP2, UPT, UR45, 0x1, UPT ;  /* 0x000000012d00788c */ /* 0x000fe2000bf45270 */
[----:B------:R-:W-:Y:S02]  /*6320*/  UMOV UR4, UR5 ;  /* 0x0000000500047c82 */ /* 0x000fe40008000000 */
[----:B--2---:R-:W-:Y:S03]  /*6330*/  USHF.R.U32.HI UR5, URZ, UR12, UR4 ;  /* 0x0000000cff057299 */ /* 0x004fe60008011604 */
[----:B------:R-:W-:Y:S02]  /*6340*/  UMOV UR4, UR7 ;  /* 0x0000000700047c82 */ /* 0x000fe40008000000 */
[----:B------:R-:W-:Y:S02]  /*6350*/  USHF.R.U32.HI UR7, URZ, UR57, UR4 ;  /* 0x00000039ff077299 */ /* 0x000fe40008011604 */
[----:B------:R-:W-:Y:S02]  /*6360*/  USEL UR4, UR53, UR5, !UP0 ;  /* 0x0000000535047287 */ /* 0x000fe4000c000000 */
[----:B------:R-:W-:Y:S01]  /*6370*/  USEL UR7, UR60, UR7, !UP1 ;  /* 0x000000073c077287 */ /* 0x000fe2000c800000 */
[----:B------:R-:W-:Y:S01]  /*6380*/  UMOV UR5, UR9 ;  /* 0x0000000900057c82 */ /* 0x000fe20008000000 */
[----:B------:R-:W-:Y:S02]  /*6390*/  UIMAD.WIDE.U32 UR8, UR4, UR40, URZ ;  /* 0x00000028040872a5 */ /* 0x000fe4000f8e00ff */
[----:B------:R-:W-:Y:S03]  /*63a0*/  USHF.R.U32.HI UR6, URZ, UR12, UR5 ;  /* 0x0000000cff067299 */ /* 0x000fe60008011605 */
[----:B------:R-:W-:Y:S01]  /*63b0*/  UMOV UR5, UR11 ;  /* 0x0000000b00057c82 */ /* 0x000fe20008000000 */
[----:B------:R-:W-:Y:S02]  /*63c0*/  UIMAD.WIDE.U32 UR10, UR7, UR40, URZ ;  /* 0x00000028070a72a5 */ /* 0x000fe4000f8e00ff */
[----:B------:R-:W-:Y:S02]  /*63d0*/  USHF.R.U32.HI UR12, URZ, UR57, UR5 ;  /* 0x00000039ff0c7299 */ /* 0x000fe40008011605 */
[----:B------:R-:W-:Y:S01]  /*63e0*/  USEL UR6, UR37, UR6, !UP0 ;  /* 0x0000000625067287 */ /* 0x000fe2000c000000 */
[----:B------:R-:W-:Y:S02]  /*63f0*/  UMOV UR5, UR9 ;  /* 0x0000000900057c82 */ /* 0x000fe40008000000 */
[----:B------:R-:W-:Y:S01]  /*6400*/  UMOV UR10, UR11 ;  /* 0x0000000b000a7c82 */ /* 0x000fe20008000000 */
[----:B------:R-:W-:Y:S02]  /*6410*/  @UP2 USHF.R.U32.HI UR4, URZ, UR41, UR5 ;  /* 0x00000029ff042299 */ /* 0x000fe40008011605 */
[----:B------:R-:W-:Y:S02]  /*6420*/  @UP2 USHF.R.U32.HI UR7, URZ, UR41, UR10 ;  /* 0x00000029ff072299 */ /* 0x000fe4000801160a */
[----:B------:R-:W-:Y:S02]  /*6430*/  UIMAD UR4, UR45, UR4, URZ ;  /* 0x000000042d0472a4 */ /* 0x000fe4000f8e02ff */
[----:B------:R-:W-:Y:S02]  /*6440*/  UIMAD.WIDE.U32 UR10, UR6, UR40, URZ ;  /* 0x00000028060a72a5 */ /* 0x000fe4000f8e00ff */
[----:B------:R-:W-:Y:S02]  /*6450*/  USEL UR5, UR38, UR12, !UP1 ;  /* 0x0000000c26057287 */ /* 0x000fe4000c800000 */
[----:B------:R-:W-:Y:S02]  /*6460*/  UIMAD UR8, UR45, UR7, URZ ;  /* 0x000000072d0872a4 */ /* 0x000fe4000f8e02ff */
[----:B------:R-:W-:Y:S03]  /*6470*/  UISETP.GE.AND UP0, UPT, UR6, UR4, UPT ;  /* 0x000000040600728c */ /* 0x000fe6000bf06270 */
[----:B------:R-:W-:Y:S01]  /*6480*/  UMOV UR4, UR11 ;  /* 0x0000000b00047c82 */ /* 0x000fe20008000000 */
[----:B------:R-:W-:Y:S02]  /*6490*/  UISETP.GE.OR UP0, UPT, UR5, UR8, UP0 ;  /* 0x000000080500728c */ /* 0x000fe40008706670 */
[----:B------:R-:W-:Y:S02]  /*64a0*/  USHF.R.U32.HI UR4, URZ, UR41, UR4 ;  /* 0x00000029ff047299 */ /* 0x000fe40008011604 */
[----:B------:R-:W-:Y:S02]  /*64b0*/  UIMAD.WIDE.U32 UR8, UR5, UR40, URZ ;  /* 0x00000028050872a5 */ /* 0x000fe4000f8e00ff */
[----:B------:R-:W-:Y:S02]  /*64c0*/  USEL UR11, UR6, UR4, !UP2 ;  /* 0x00000004060b7287 */ /* 0x000fe4000d000000 */
[----:B------:R-:W-:Y:S02]  /*64d0*/  UIADD3 UR8, UPT, UPT, -UR5, URZ, URZ ;  /* 0x000000ff05087290 */ /* 0x000fe4000fffe1ff */
[----:B------:R-:W-:Y:S01]  /*64e0*/  UIADD3 UR10, UPT, UPT, -UR11, URZ, URZ ;  /* 0x000000ff0b0a7290 */ /* 0x000fe2000fffe1ff */
[----:B------:R-:W-:Y:S01]  /*64f0*/  @!UP0 UMOV UR4, UR9 ;  /* 0x0000000900048c82 */ /* 0x000fe20008000000 */
[----:B------:R-:W-:Y:S02]  /*6500*/  UIADD3 UR9, UPT, UPT, -UR6, URZ, URZ ;  /* 0x000000ff06097290 */ /* 0x000fe4000fffe1ff */
[----:B------:R-:W-:Y:S02]  /*6510*/  @!UP0 USHF.R.U32.HI UR4, URZ, UR41, UR4 ;  /* 0x00000029ff048299 */ /* 0x000fe40008011604 */
[----:B------:R-:W-:Y:S02]  /*6520*/  UIMAD UR10, UR45, UR10, UR6 ;  /* 0x0000000a2d0a72a4 */ /* 0x000fe4000f8e0206 */
[----:B------:R-:W-:Y:S04]  /*6530*/  @!UP0 USEL UR4, UR5, UR4, !UP2 ;  /* 0x0000000405048287 */ /* 0x000fe8000d000000 */
[----:B------:R-:W-:Y:S02]  /*6540*/  @!UP0 UIMAD UR10, UR7, UR10, UR4 ;  /* 0x0000000a070a82a4 */ /* 0x000fe4000f8e0204 */
[----:B------:R-:W-:Y:S02]  /*6550*/  @!UP0 UIADD3 UR11, UPT, UPT, UR11, -UR4, URZ ;  /* 0x800000040b0b8290 */ /* 0x000fe4000fffe0ff */
[----:B------:R-:W-:Y:S02]  /*6560*/  UIMAD UR7, UR42, UR8, UR38 ;  /* 0x000000082a0772a4 */ /* 0x000fe4000f8e0226 */
[----:B------:R-:W-:Y:S02]  /*6570*/  @!UP0 UIMAD UR6, UR11, UR45, UR5 ;  /* 0x0000002d0b0682a4 */ /* 0x000fe4000f8e0205 */
[----:B------:R-:W-:Y:S01]  /*6580*/  UIMAD UR4, UR58, UR9, UR37 ;  /* 0x000000093a0472a4 */ /* 0x000fe2000f8e0225 */
[----:B------:R-:W-:Y:S02]  /*6590*/  @!UP0 UMOV UR5, UR10 ;  /* 0x0000000a00058c82 */ /* 0x000fe40008000000 */
[----:B------:R-:W-:Y:S02]  /*65a0*/  UIMAD UR38, UR5, UR42, UR7 ;  /* 0x0000002a052672a4 */ /* 0x000fe4000f8e0207 */
[----:B------:R-:W-:Y:S11]  /*65b0*/  UIMAD UR37, UR6, UR58, UR4 ;  /* 0x0000003a062572a4 */ /* 0x000ff6000f8e0204 */
[----:B------:R-:W-:Y:S01]  /*65c0*/  @!UPT UIADD3 URZ, UPT, UPT, URZ, URZ, URZ ;  /* 0x000000fffffff290 */ /* 0x000fe2000fffe0ff */
.L_x_112:
[----:B------:R-:W-:Y:S01]  /*65d0*/  UISETP.NE.AND UP0, UPT, UR39, 0x1, UPT ;  /* 0x000000012700788c */ /* 0x000fe2000bf05270 */
[----:B------:R-:W-:Y:S01]  /*65e0*/  LOP3.LUT P0, RZ, R52, 0x90, RZ, 0xc0, !PT ;  /* 0x0000009034ff7812 */ /* 0x000fe2000780c0ff */
[----:B------:R-:W-:Y:S01]  /*65f0*/  USHF.L.U32 UR50, UR31, 0x6, URZ ;  /* 0x000000061f327899 */ /* 0x000fe200080006ff */
[----:B------:R-:W-:Y:S01]  /*6600*/  BSSY.RECONVERGENT B6, `(.L_x_113) ;  /* 0x0000034000067945 */ /* 0x000fe20003800200 */
[----:B------:R-:W-:Y:S01]  /*6610*/  USHF.L.U32 UR49, UR30, 0x7, URZ ;  /* 0x000000071e317899 */ /* 0x000fe200080006ff */
[----:B------:R-:W-:Y:S06]  /*6620*/  IADD3 R55, PT, PT, R55, 0x1, RZ ;  /* 0x0000000137377810 */ /* 0x000fec0007ffe0ff */
[----:B------:R-:W2:Y:S01]  /*6630*/  @!UP0 LDCU.128 UR12, c[0x0][0xb10] ;  /* 0x00016200ff0c87ac */ /* 0x000ea20008000c00 */
[----:B------:R-:W3:Y:S01]  /*6640*/  @!UP0 LDCU UR5, c[0x0][0xb0c] ;  /* 0x00016180ff0587ac */ /* 0x000ee20008000800 */
[----:B------:R-:W4:Y:S01]  /*6650*/  @!UP0 LDCU UR10, c[0x0][0xb20] ;  /* 0x00016400ff0a87ac */ /* 0x000f220008000800 */
[----:B--2---:R-:W-:Y:S02]  /*6660*/  UIMAD.WIDE.U32 UR8, UR38, UR12, URZ ;  /* 0x0000000c260872a5 */ /* 0x004fe4000f8e00ff */
[----:B------:R-:W-:Y:S02]  /*6670*/  UIMAD.WIDE.U32 UR6, UR37, UR15, URZ ;  /* 0x0000000f250672a5 */ /* 0x000fe4000f8e00ff */
[----:B------:R-:W-:Y:S03]  /*6680*/  @!UP0 UISETP.NE.AND UP1, UPT, UR14, 0x1, UPT ;  /* 0x000000010e00888c */ /* 0x000fe6000bf25270 */
[----:B------:R-:W-:Y:S01]  /*6690*/  @!UP0 UMOV UR4, UR9 ;  /* 0x0000000900048c82 */ /* 0x000fe20008000000 */
[----:B---3--:R-:W-:Y:S02]  /*66a0*/  @!UP0 UISETP.NE.AND UP2, UPT, UR5, 0x1, UPT ;  /* 0x000000010500888c */ /* 0x008fe4000bf45270 */
[----:B------:R-:W-:Y:S01]  /*66b0*/  @!UP0 USHF.R.U32.HI UR4, URZ, UR13, UR4 ;  /* 0x0000000dff048299 */ /* 0x000fe20008011604 */
[----:B------:R-:W-:Y:S02]  /*66c0*/  @!UP0 UMOV UR6, UR7 ;  /* 0x0000000700068c82 */ /* 0x000fe40008000000 */
[----:B----4-:R-:W-:Y:S02]  /*66d0*/  @!UP0 USHF.R.U32.HI UR6, URZ, UR10, UR6 ;  /* 0x0000000aff068299 */ /* 0x010fe40008011606 */
[----:B------:R-:W-:Y:S02]  /*66e0*/  @!UP0 USEL UR7, UR38, UR4, !UP2 ;  /* 0x0000000426078287 */ /* 0x000fe4000d000000 */
[----:B------:R-:W-:Y:S04]  /*66f0*/  @!UP0 USEL UR6, UR37, UR6, !UP1 ;  /* 0x0000000625068287 */ /* 0x000fe8000c800000 */
[----:B------:R-:W-:Y:S02]  /*6700*/  @!UP0 UIADD3 UR4, UPT, UPT, -UR7, UR6, URZ ;  /* 0x0000000607048290 */ /* 0x000fe4000fffe1ff */
[----:B------:R-:W-:Y:S02]  /*6710*/  @!UP0 UIADD3 UR6, UPT, UPT, UR7, -UR6, URZ ;  /* 0x8000000607068290 */ /* 0x000fe4000fffe0ff */
[----:B------:R-:W-:Y:S02]  /*6720*/  @!UP0 UIMAD UR38, UR4, UR5, UR38 ;  /* 0x00000005042682a4 */ /* 0x000fe4000f8e0226 */
[----:B------:R-:W-:Y:S01]  /*6730*/  @!UP0 UIMAD UR37, UR6, UR14, UR37 ;  /* 0x0000000e062582a4 */ /* 0x000fe2000f8e0225 */
[----:B------:R-:W-:Y:S11]  /*6740*/  @!P0 BRA `(.L_x_114) ;  /* 0x00000000007c8947 */ /* 0x000ff60003800000 */
[----:B------:R-:W2:Y:S01]  /*6750*/  LDCU.64 UR8, c[0x4][0x80] ;  /* 0x01001000ff0877ac */ /* 0x000ea20008000a00 */
[----:B------:R-:W-:Y:S01]  /*6760*/  MOV R2, 0x0 ;  /* 0x0000000000027802 */ /* 0x000fe20000000f00 */
[----:B------:R-:W-:Y:S02]  /*6770*/  HFMA2 R12, -RZ, RZ, 0, 5.9604644775390625e-08 ;  /* 0x00000001ff0c7431 */ /* 0x000fe400000001ff */
[----:B------:R-:W-:Y:S01]  /*6780*/  IMAD.MOV.U32 R8, RZ, RZ, 0x70 ;  /* 0x00000070ff087424 */ /* 0x000fe200078e00ff */
[----:B------:R3:W4:Y:S01]  /*6790*/  LDC.64 R14, c[0x4][R2] ;  /* 0x01000000020e7b82 */ /* 0x0007220000000a00 */
[----:B------:R-:W1:Y:S01]  /*67a0*/  LDCU.64 UR6, c[0x4][0x88] ;  /* 0x01001100ff0677ac */ /* 0x000e620008000a00 */
[----:B------:R-:W-:Y:S01]  /*67b0*/  IMAD.MOV.U32 R13, RZ, RZ, RZ ;  /* 0x000000ffff0d7224 */ /* 0x000fe200078e00ff */
[----:B------:R-:W1:Y:S01]  /*67c0*/  LDCU.64 UR4, c[0x4][0x8] ;  /* 0x01000100ff0477ac */ /* 0x000e620008000a00 */
[----:B--2---:R-:W-:Y:S01]  /*67d0*/  MOV R5, UR9 ;  /* 0x0000000900057c02 */ /* 0x004fe20008000f00 */
[----:B------:R-:W-:Y:S01]  /*67e0*/  IMAD.U32 R4, RZ, RZ, UR8 ;  /* 0x00000008ff047e24 */ /* 0x000fe2000f8e00ff */
[----:B-1----:R-:W-:Y:S01]  /*67f0*/  MOV R7, UR7 ;  /* 0x0000000700077c02 */ /* 0x002fe20008000f00 */
[----:B------:R-:W-:Y:S01]  /*6800*/  IMAD.U32 R6, RZ, RZ, UR6 ;  /* 0x00000006ff067e24 */ /* 0x000fe2000f8e00ff */
[----:B------:R-:W-:Y:S01]  /*6810*/  MOV R11, UR5 ;  /* 0x00000005000b7c02 */ /* 0x000fe20008000f00 */
[----:B------:R-:W-:Y:S02]  /*6820*/  IMAD.U32 R10, RZ, RZ, UR4 ;  /* 0x00000004ff0a7e24 */ /* 0x000fe4000f8e00ff */
[----:B------:R-:W-:Y:S07]  /*6830*/  LEPC R20, `(.L_x_115) ;  /* 0x000000001014794e */ /* 0x000fee0000000000 */
[----:B---345:R-:W-:Y:S05]  /*6840*/  CALL.ABS.NOINC R14 ;  /* 0x000000000e007343 */ /* 0x038fea0003c00000 */
.L_x_115:
[----:B------:R-:W1:Y:S01]  /*6850*/  LDCU.64 UR8, c[0x4][0x80] ;  /* 0x01001000ff0877ac */ /* 0x000e620008000a00 */
[----:B------:R-:W2:Y:S01]  /*6860*/  LDC.64 R2, c[0x4][R2] ;  /* 0x0100000002027b82 */ /* 0x000ea20000000a00 */
[----:B------:R-:W-:Y:S02]  /*6870*/  HFMA2 R12, -RZ, RZ, 0, 5.9604644775390625e-08 ;  /* 0x00000001ff0c7431 */ /* 0x000fe400000001ff */
[----:B------:R-:W-:Y:S02]  /*6880*/  IMAD.MOV.U32 R8, RZ, RZ, 0x70 ;  /* 0x00000070ff087424 */ /* 0x000fe400078e00ff */
[----:B------:R-:W-:Y:S01]  /*6890*/  IMAD.MOV.U32 R13, RZ, RZ, RZ ;  /* 0x000000ffff0d7224 */ /* 0x000fe200078e00ff */
[----:B------:R-:W3:Y:S01]  /*68a0*/  LDCU.64 UR6, c[0x4][0x88] ;  /* 0x01001100ff0677ac */ /* 0x000ee20008000a00 */
[----:B------:R-:W4:Y:S01]  /*68b0*/  LDCU.64 UR4, c[0x4][0x8] ;  /* 0x01000100ff0477ac */ /* 0x000f220008000a00 */
[----:B-1----:R-:W-:Y:S02]  /*68c0*/  MOV R4, UR8 ;  /* 0x0000000800047c02 */ /* 0x002fe40008000f00 */
[----:B------:R-:W-:Y:S02]  /*68d0*/  MOV R5, UR9 ;  /* 0x0000000900057c02 */ /* 0x000fe40008000f00 */
[----:B---3--:R-:W-:Y:S01]  /*68e0*/  MOV R7, UR7 ;  /* 0x0000000700077c02 */ /* 0x008fe20008000f00 */
[----:B------:R-:W-:Y:S01]  /*68f0*/  IMAD.U32 R6, RZ, RZ, UR6 ;  /* 0x00000006ff067e24 */ /* 0x000fe2000f8e00ff */
[----:B----4-:R-:W-:Y:S01]  /*6900*/  MOV R11, UR5 ;  /* 0x00000005000b7c02 */ /* 0x010fe20008000f00 */
[----:B------:R-:W-:Y:S02]  /*6910*/  IMAD.U32 R10, RZ, RZ, UR4 ;  /* 0x00000004ff0a7e24 */ /* 0x000fe4000f8e00ff */
[----:B------:R-:W-:Y:S07]  /*6920*/  LEPC R20, `(.L_x_114) ;  /* 0x000000001014794e */ /* 0x000fee0000000000 */
[----:B--2---:R-:W-:Y:S05]  /*6930*/  CALL.ABS.NOINC R2 ;  /* 0x0000000002007343 */ /* 0x004fea0003c00000 */
.L_x_114:
[----:B------:R-:W-:Y:S05]  /*6940*/  BSYNC.RECONVERGENT B6 ;  /* 0x0000000000067941 */ /* 0x000fea0003800200 */
.L_x_113:
[----:B------:R-:W-:Y:S02]  /*6950*/  R2UR UR6, R51 ;  /* 0x00000000330672ca */ /* 0x000fe400000e0000 */
[----:B------:R-:W-:Y:S02]  /*6960*/  R2UR UR5, R49 ;  /* 0x00000000310572ca */ /* 0x000fe400000e0000 */
[----:B------:R-:W-:Y:S02]  /*6970*/  R2UR UR4, R48 ;  /* 0x00000000300472ca */ /* 0x000fe400000e0000 */
[----:B------:R-:W-:Y:S02]  /*6980*/  ISETP.NE.U32.AND P4, PT, R42, RZ, PT ;  /* 0x000000ff2a00720c */ /* 0x000fe40003f85070 */
[----:B------:R-:W-:Y:S02]  /*6990*/  ISETP.NE.U32.AND P2, PT, RZ, UR54, PT ;  /* 0x00000036ff007c0c */ /* 0x000fe4000bf45070 */
[----:B------:R-:W-:Y:S02]  /*69a0*/  ISETP.NE.AND.EX P4, PT, R43, RZ, PT, P4 ;  /* 0x000000ff2b00720c */ /* 0x000fe40003f85340 */
[----:B------:R-:W-:Y:S01]  /*69b0*/  ISETP.NE.AND.EX P2, PT, RZ, UR55, PT, P2 ;  /* 0x00000037ff007c0c */ /* 0x000fe2000bf45320 */
[----:B------:R-:W-:Y:S02]  /*69c0*/  UISETP.NE.AND UP2, UPT, UR6, URZ, UPT ;  /* 0x000000ff0600728c */ /* 0x000fe4000bf45270 */
[----:B------:R-:W-:Y:S04]  /*69d0*/  UISETP.NE.U32.AND UP0, UPT, UR5, URZ, UPT ;  /* 0x000000ff0500728c */ /* 0x000fe8000bf05070 */
[----:B------:R-:W-:Y:S01]  /*69e0*/  UISETP.NE.AND.EX UP1, UPT, UR4, URZ, UPT, UP0 ;  /* 0x000000ff0400728c */ /* 0x000fe2000bf25300 */
[----:B------:R-:W-:Y:S01]  /*69f0*/  PLOP3.LUT P1, PT, PT, PT, UP2, 0x80, 0x8 ;  /* 0x000000000008781c */ /* 0x000fe20003f2f028 */
[----:B------:R-:W-:Y:S03]  /*6a00*/  UPLOP3.LUT UP0, UPT, UPT, UPT, UPT, 0x40, 0x4 ;  /* 0x000000000004789c */ /* 0x000fe60003f0e870 */
[----:B------:R-:W-:Y:S06]  /*6a10*/  @UP2 UPLOP3.LUT UP0, UPT, UPT, UPT, UP1, 0x80, 0x8 ;  /* 0x000000000008289c */ /* 0x000fec0003f0f010 */
[----:B------:R-:W-:Y:S01]  /*6a20*/  PLOP3.LUT P0, PT, PT, PT, UP0, 0x80, 0x8 ;  /* 0x000000000008781c */ /* 0x000fe20003f0f008 */
[----:B------:R-:W-:Y:S01]  /*6a30*/  @!UPT UIADD3 URZ, UPT, UPT, URZ, URZ, URZ ;  /* 0x000000fffffff290 */ /* 0x000fe2000fffe0ff */
[----:B------:R-:W-:Y:S11]  /*6a40*/  BRA.U !UP1, `(.L_x_116) ;  /* 0x0000000109407547 */ /* 0x000ff6000b800000 */
[----:B------:R-:W-:Y:S01]  /*6a50*/  UISETP.NE.U32.AND UP0, UPT, UR54, URZ, UPT ;  /* 0x000000ff3600728c */ /* 0x000fe2000bf05070 */
[----:B------:R-:W-:Y:S01]  /*6a60*/  R2UR UR6, R49 ;  /* 0x00000000310672ca */ /* 0x000fe200000e0000 */
[----:B------:R-:W2:Y:S01]  /*6a70*/  LDCU.64 UR8, c[0x0][0x358] ;  /* 0x00006b00ff0877ac */ /* 0x000ea20008000a00 */
[----:B------:R-:W-:Y:S02]  /*6a80*/  HFMA2 R46, -RZ, RZ, 0, 5.9604644775390625e-08 ;  /* 0x00000001ff2e7431 */ /* 0x000fe400000001ff */
[----:B-1----:R-:W-:Y:S01]  /*6a90*/  IMAD.MOV.U32 R0, RZ, RZ, 0x1 ;  /* 0x00000001ff007424 */ /* 0x002fe200078e00ff */
[----:B------:R-:W-:Y:S06]  /*6aa0*/  UISETP.NE.AND.EX UP0, UPT, UR55, URZ, UPT, UP0 ;  /* 0x000000ff3700728c */ /* 0x000fec000bf05300 */
[----:B------:R-:W-:Y:S05]  /*6ab0*/  PLOP3.LUT P3, PT, PT, PT, UP0, 0x80, 0x8 ;  /* 0x000000000008781c */ /* 0x000fea0003f6f008 */
[----:B------:R-:W1:Y:S01]  /*6ac0*/  @UP0 LDCU.64 UR4, c[0x0][0x888] ;  /* 0x00011100ff0407ac */ /* 0x000e620008000a00 */
[----:B------:R-:W-:Y:S07]  /*6ad0*/  @UP0 UIMAD UR6, UR36, UR6, URZ ;  /* 0x00000006240602a4 */ /* 0x000fee000f8e02ff */
[----:B------:R-:W-:Y:S01]  /*6ae0*/  @!P3 PRMT R46, R0, 0x7610, R46 ;  /* 0x00007610002eb816 */ /* 0x000fe2000000002e */
[----:B-1----:R-:W-:Y:S06]  /*6af0*/  @UP0 UIMAD.WIDE UR4, UR6, 0x4, UR4 ;  /* 0x00000004060408a5 */ /* 0x002fec000f8e0204 */
[----:B------:R-:W-:Y:S02]  /*6b00*/  IMAD.U32 R2, RZ, RZ, UR4 ;  /* 0x00000004ff027e24 */ /* 0x000fe4000f8e00ff */
[----:B------:R-:W-:Y:S03]  /*6b10*/  IMAD.U32 R3, RZ, RZ, UR5 ;  /* 0x00000005ff037e24 */ /* 0x000fe6000f8e00ff */
[----:B------:R-:W1:Y:S02]  /*6b20*/  @!UP0 LDCU UR4, c[0x0][0x880] ;  /* 0x00011000ff0487ac */ /* 0x000e640008000800 */
[----:B--2--5:R2:W5:Y:S02]  /*6b30*/  @P3 LDG.E R27, desc[UR8][R2.64] ;  /* 0x00000008021b3981 */ /* 0x024564000c1e1900 */
[----:B-12---:R-:W-:Y:S02]  /*6b40*/  @!P3 MOV R27, UR4 ;  /* 0x00000004001bbc02 */ /* 0x006fe40008000f00 */
.L_x_116:
[----:B------:R-:W-:Y:S05]  /*6b50*/  @!P4 BRA `(.L_x_117) ;  /* 0x000000000024c947 */ /* 0x000fea0003800000 */
[----:B------:R-:W-:Y:S01]  /*6b60*/  ISETP.NE.U32.AND P3, PT, R40, RZ, PT ;  /* 0x000000ff2800720c */ /* 0x000fe20003f65070 */
[----:B------:R-:W2:Y:S03]  /*6b70*/  LDCU.64 UR4, c[0x0][0x358] ;  /* 0x00006b00ff0477ac */ /* 0x000ea60008000a00 */
[----:B------:R-:W-:Y:S11]  /*6b80*/  ISETP.NE.AND.EX P3, PT, R41, RZ, PT, P3 ;  /* 0x000000ff2900720c */ /* 0x000ff60003f65330 */
[----:B------:R-:W-:Y:S02]  /*6b90*/  @!UPT UIADD3 URZ, UPT, UPT, URZ, URZ, URZ ;  /* 0x000000fffffff290 */ /* 0x000fe4000fffe0ff */
[----:B------:R-:W3:Y:S01]  /*6ba0*/  @P3 LDC.64 R2, c[0x0][0x8a8] ;  /* 0x00022a00ff023b82 */ /* 0x000ee20000000a00 */
[----:B-1----:R-:W-:Y:S04]  /*6bb0*/  @P3 IMAD R0, R42, UR36, RZ ;  /* 0x000000242a003c24 */ /* 0x002fe8000f8e02ff */
[----:B---3--:R-:W-:Y:S05]  /*6bc0*/  @P3 IMAD.WIDE R2, R0, 0x4, R2 ;  /* 0x0000000400023825 */ /* 0x008fea00078e0202 */
[----:B--2--5:R2:W5:Y:S02]  /*6bd0*/  @P3 LDG.E R24, desc[UR4][R2.64] ;  /* 0x0000000402183981 */ /* 0x024564000c1e1900 */
[----:B--2---:R-:W3:Y:S02]  /*6be0*/  @!P3 LDC R24, c[0x0][0x8a0] ;  /* 0x00022800ff18bb82 */ /* 0x004ee40000000800 */
.L_x_117:
[----:B-----5:R-:W-:Y:S01]  /*6bf0*/  FSETP.NEU.AND P3, PT, R27, RZ, PT ;  /* 0x000000ff1b00720b */ /* 0x020fe20003f6d000 */
[----:B------:R-:W-:Y:S01]  /*6c00*/  IMAD.SHL.U32 R56, R44, 0x2, RZ ;  /* 0x000000022c387824 */ /* 0x000fe200078e00ff */
[----:B------:R-:W-:Y:S01]  /*6c10*/  SEL R3, RZ, 0xffffffff, P2 ;  /* 0xffffffffff037807 */ /* 0x000fe20001000000 */
[----:B------:R-:W-:Y:S01]  /*6c20*/  BSSY B1, `(.L_x_118) ;  /* 0x0000034000017945 */ /* 0x000fe20003800000 */
[----:B------:R-:W-:Y:S01]  /*6c30*/  @P1 LOP3.LUT P2, RZ, R46, 0xff, RZ, 0xc0, !PT ;  /* 0x000000ff2eff1812 */ /* 0x000fe2000784c0ff */
[----:B------:R-:W-:Y:S01]  /*6c40*/  IMAD.MOV.U32 R63, RZ, RZ, 0x1 ;  /* 0x00000001ff3f7424 */ /* 0x000fe200078e00ff */
[----:B-1----:R-:W-:Y:S01]  /*6c50*/  @P1 SEL R0, RZ, 0xffffffff, P3 ;  /* 0xffffffffff001807 */ /* 0x002fe20001800000 */
[C---:B------:R-:W-:Y:S01]  /*6c60*/  IMAD R25, R22.reuse, 0x40, R23 ;  /* 0x0000004016197824 */ /* 0x040fe200078e0217 */
[----:B------:R-:W-:Y:S01]  /*6c70*/  LOP3.LUT R59, R59, 0x1, RZ, 0x3c, !PT ;  /* 0x000000013b3b7812 */ /* 0x000fe200078e3cff */
[----:B------:R-:W-:Y:S01]  /*6c80*/  IMAD.MOV.U32 R26, RZ, RZ, RZ ;  /* 0x000000ffff1a7224 */ /* 0x000fe200078e00ff */
[C---:B------:R-:W-:Y:S02]  /*6c90*/  @P0 SEL R0, R3.reuse, R0, !P2 ;  /* 0x0000000003000207 */ /* 0x040fe40005000000 */
[----:B------:R-:W-:Y:S02]  /*6ca0*/  CS2R R38, SRZ ;  /* 0x0000000000267805 */ /* 0x000fe4000001ff00 */
[----:B------:R-:W-:Y:S02]  /*6cb0*/  LEA R53, R22, UR43, 0x3 ;  /* 0x0000002b16357c11 */ /* 0x000fe4000f8e18ff */
[----:B------:R-:W-:Y:S02]  /*6cc0*/  CS2R R36, SRZ ;  /* 0x0000000000247805 */ /* 0x000fe4000001ff00 */
[----:B------:R-:W-:Y:S02]  /*6cd0*/  @P1 LOP3.LUT R0, R0, 0x1, RZ, 0xc0, !PT ;  /* 0x0000000100001812 */ /* 0x000fe400078ec0ff */
[----:B------:R-:W-:Y:S02]  /*6ce0*/  CS2R R30, SRZ ;  /* 0x00000000001e7805 */ /* 0x000fe4000001ff00 */
[----:B------:R-:W-:Y:S02]  /*6cf0*/  PLOP3.LUT P2, PT, PT, PT, UP1, 0x80, 0x8 ;  /* 0x000000000008781c */ /* 0x000fe40003f4f018 */
[----:B------:R-:W-:Y:S02]  /*6d00*/  CS2R R28, SRZ ;  /* 0x00000000001c7805 */ /* 0x000fe4000001ff00 */
[----:B------:R-:W-:Y:S01]  /*6d10*/  ISETP.NE.U32.OR P6, PT, R0, 0x1, !P1 ;  /* 0x000000010000780c */ /* 0x000fe20004fc5470 */
[----:B------:R-:W-:Y:S01]  /*6d20*/  VIADD R62, R56, UR43 ;  /* 0x0000002b383e7c36 */ /* 0x000fe20008000000 */
[----:B------:R-:W-:Y:S02]  /*6d30*/  LOP3.LUT P4, R54, R46, 0xff, RZ, 0xc0, !PT ;  /* 0x000000ff2e367812 */ /* 0x000fe4000788c0ff */
[----:B------:R-:W-:Y:S02]  /*6d40*/  SEL R2, RZ, 0xffffffff, P3 ;  /* 0xffffffffff027807 */ /* 0x000fe40001800000 */
[----:B------:R-:W-:Y:S03]  /*6d50*/  P2R R61, PR, RZ, 0x40 ;  /* 0x00000040ff3d7803 */ /* 0x000fe60000000000 */
[----:B------:R-:W-:Y:S04]  /*6d60*/  @P2 SEL R2, R3, R2, !P4 ;  /* 0x0000000203022207 */ /* 0x000fe80006000000 */
[----:B------:R-:W-:Y:S02]  /*6d70*/  @P6 SHF.L.U32 R0, R59, 0x1f, RZ ;  /* 0x0000001f3b006819 */ /* 0x000fe400000006ff */
[----:B------:R-:W-:Y:S02]  /*6d80*/  LOP3.LUT R2, R2, 0x1, RZ, 0xc0, !PT ;  /* 0x0000000102027812 */ /* 0x000fe400078ec0ff */
[----:B------:R1:W2:Y:S02]  /*6d90*/  @P6 SYNCS.PHASECHK.TRANS64.TRYWAIT P1, [UR43+0xd0], R0 ;  /* 0x0000d000ff0065a7 */ /* 0x0002a4000802112b */
[----:B------:R-:W-:Y:S04]  /*6da0*/  ISETP.NE.U32.AND P5, PT, R2, 0x1, PT ;  /* 0x000000010200780c */ /* 0x000fe80003fa5070 */
[----:B------:R-:W-:Y:S02]  /*6db0*/  P2R R64, PR, RZ, 0x20 ;  /* 0x00000020ff407803 */ /* 0x000fe40000000000 */
[----:B-1----:R-:W-:Y:S04]  /*6dc0*/  SHF.L.U32 R0, R58, 0x1f, RZ ;  /* 0x0000001f3a007819 */ /* 0x002fe800000006ff */
[----:B------:R1:W4:Y:S01]  /*6dd0*/  SYNCS.PHASECHK.TRANS64.TRYWAIT P0, [R53+URZ+0x140], R0 ;  /* 0x00014000350075a7 */ /* 0x00032200080011ff */
[----:B--2---:R-:W-:Y:S01]  /*6de0*/  @P6 SEL R63, RZ, 0x1, !P1 ;  /* 0x00000001ff3f6807 */ /* 0x004fe20004800000 */
[----:B-1----:R-:W-:Y:S06]  /*6df0*/  @!P6 BRA `(.L_x_119) ;  /* 0x000000000058e947 */ /* 0x002fec0003800000 */
[C---:B------:R-:W-:Y:S01]  /*6e00*/  VIADD R2, R62.reuse, 0x200 ;  /* 0x000002003e027836 */ /* 0x040fe20000000000 */
[----:B------:R-:W-:Y:S01]  /*6e10*/  LOP3.LUT P6, RZ, R45, 0x40, RZ, 0xc0, !PT ;  /* 0x000000402dff7812 */ /* 0x000fe200078cc0ff */
[----:B------:R-:W-:Y:S01]  /*6e20*/  BSSY B0, `(.L_x_120) ;  /* 0x000000e000007945 */ /* 0x000fe20003800000 */
[----:B------:R-:W-:Y:S01]  /*6e30*/  ISETP.NE.AND P2, PT, R63, RZ, PT ;  /* 0x000000ff3f00720c */ /* 0x000fe20003f45270 */
[----:B------:R-:W-:Y:S01]  /*6e40*/  @P5 VIADD R4, R62, 0x210 ;  /* 0x000002103e045836 */ /* 0x000fe20000000000 */
[----:B------:R-:W-:Y:S01]  /*6e50*/  PLOP3.LUT P1, PT, PT, PT, PT, 0x8, 0x80 ;  /* 0x000000000080781c */ /* 0x000fe20003f2e170 */
[----:B------:R-:W-:Y:S01]  /*6e60*/  IMAD.MOV.U32 R39, RZ, RZ, RZ ;  /* 0x000000ffff277224 */ /* 0x000fe200078e00ff */
[----:B------:R-:W-:Y:S02]  /*6e70*/  @P5 PLOP3.LUT P1, PT, P6, PT, PT, 0x80, 0x8 ;  /* 0x000000000008581c */ /* 0x000fe4000372f070 */
[----:B------:R-:W-:Y:S02]  /*6e80*/  CS2R R36, SRZ ;  /* 0x0000000000247805 */ /* 0x000fe4000001ff00 */
[----:B------:R-:W-:Y:S02]  /*6e90*/  CS2R R30, SRZ ;  /* 0x00000000001e7805 */ /* 0x000fe4000001ff00 */
[----:B------:R-:W-:Y:S07]  /*6ea0*/  CS2R R28, SRZ ;  /* 0x00000000001c7805 */ /* 0x000fee000001ff00 */
[----:B------:R-:W-:Y:S01]  /*6eb0*/  @P1 VIADD R4, R2, 0xfffffff0 ;  /* 0xfffffff002041836 */ /* 0x000fe20000000000 */
[----:B------:R-:W-:Y:S06]  /*6ec0*/  @P2 BRA `(.L_x_121) ;  /* 0x00000000000c2947 */ /* 0x000fec0003800000 */
[----:B------:R-:W-:Y:S04]  /*6ed0*/  SHF.L.U32 R3, R59, 0x1f, RZ ;  /* 0x0000001f3b037819 */ /* 0x000fe800000006ff */
[----:B------:R-:W1:Y:S02]  /*6ee0*/  SYNCS.PHASECHK.TRANS64.TRYWAIT P1, [UR43+0xd0], R3 ;  /* 0x0000d003ff0075a7 */ /* 0x000e64000802112b */
[----:B-1----:R-:W-:Y:S05]  /*6ef0*/  @!P1 BRA `(.L_x_122) ;  /* 0x0000003400249947 */ /* 0x002fea0003800000 */
.L_x_121:
[----:B------:R-:W-:Y:S05]  /*6f00*/  BSYNC B0 ;  /* 0x0000000000007941 */ /* 0x000fea0003800000 */
.L_x_120:
[----:B------:R-:W-:Y:S01]  /*6f10*/  ISETP.NE.AND P1, PT, R64, RZ, PT ;  /* 0x000000ff4000720c */ /* 0x000fe20003f25270 */
[----:B------:R-:W-:Y:S11]  /*6f20*/  HFMA2 R26, -RZ, RZ, 0, 5.9604644775390625e-08 ;  /* 0x00000001ff1a7431 */ /* 0x000ff600000001ff */
[----:B------:R-:W-:Y:S01]  /*6f30*/  @!UPT UIADD3 URZ, UPT, UPT, URZ, URZ, URZ ;  /* 0x000000fffffff290 */ /* 0x000fe2000fffe0ff */
[----:B------:R2:W1:Y:S04]  /*6f40*/  @P1 LDS.128 R36, [R4] ;  /* 0x0000000004241984 */ /* 0x0004680000000c00 */
[----:B------:R2:W1:Y:S02]  /*6f50*/  @P1 LDS.128 R28, [R56+UR43+0x200] ;  /* 0x0002002b381c1984 */ /* 0x0004640008000c00 */
.L_x_119:
[----:B------:R-:W-:Y:S05]  /*6f60*/  BSYNC B1 ;  /* 0x0000000000017941 */ /* 0x000fea0003800000 */
.L_x_118:
[----:B-1----:R-:W-:Y:S04]  /*6f70*/  SHF.R.U32.HI R2, RZ, 0x15, R25 ;  /* 0x00000015ff027819 */ /* 0x002fe80000011619 */
[----:B------:R-:W-:Y:S01]  /*6f80*/  LOP3.LUT P1, RZ, R2, 0x3, R47, 0x48, !PT ;  /* 0x0000000302ff7812 */ /* 0x000fe2000782482f */
[----:B------:R-:W-:Y:S01]  /*6f90*/  @!UPT UIADD3 URZ, UPT, UPT, URZ, URZ, URZ ;  /* 0x000000fffffff290 */ /* 0x000fe2000fffe0ff */
[----:B----4-:R-:W-:Y:S11]  /*6fa0*/  @P0 BRA `(.L_x_123) ;  /* 0x0000000000080947 */ /* 0x010ff60003800000 */
[----:B------:R-:W1:Y:S02]  /*6fb0*/  SYNCS.PHASECHK.TRANS64.TRYWAIT P0, [R53+URZ+0x140], R0 ;  /* 0x00014000350075a7 */ /* 0x000e6400080011ff */
[----:B-1----:R-:W-:Y:S05]  /*6fc0*/  @!P0 BRA `(.L_x_124) ;  /* 0x0000003400088947 */ /* 0x002fea0003800000 */
.L_x_123:
[----:B------:R-:W-:Y:S05]  /*6fd0*/  @!P1 BRA `(.L_x_125) ;  /* 0x0000000000409947 */ /* 0x000fea0003800000 */
[----:B------:R-:W4:Y:S01]  /*6fe0*/  LDCU.64 UR8, c[0x4][0x70] ;  /* 0x01000e00ff0877ac */ /* 0x000f220008000a00 */
[----:B------:R-:W-:Y:S01]  /*6ff0*/  MOV R3, 0x0 ;  /* 0x0000000000037802 */ /* 0x000fe20000000f00 */
[----:B------:R-:W-:Y:S02]  /*7000*/  HFMA2 R12, -RZ, RZ, 0, 5.9604644775390625e-08 ;  /* 0x00000001ff0c7431 */ /* 0x000fe400000001ff */
[----:B------:R-:W-:Y:S02]  /*7010*/  IMAD.MOV.U32 R8, RZ, RZ, 0x192 ;  /* 0x00000192ff087424 */ /* 0x000fe400078e00ff */
[----:B------:R-:W-:Y:S01]  /*7020*/  IMAD.MOV.U32 R13, RZ, RZ, RZ ;  /* 0x000000ffff0d7224 */ /* 0x000fe200078e00ff */
[----:B------:R-:W5:Y:S01]  /*7030*/  LDCU.64 UR6, c[0x4][0x78] ;  /* 0x01000f00ff0677ac */ /* 0x000f620008000a00 */
[----:B------:R-:W1:Y:S01]  /*7040*/  LDC.64 R2, c[0x4][R3] ;  /* 0x0100000003027b82 */ /* 0x000e620000000a00 */
[----:B------:R-:W3:Y:S01]  /*7050*/  LDCU.64 UR4, c[0x4][0x10] ;  /* 0x01000200ff0477ac */ /* 0x000ee20008000a00 */
[----:B----4-:R-:W-:Y:S01]  /*7060*/  MOV R5, UR9 ;  /* 0x0000000900057c02 */ /* 0x010fe20008000f00 */
[----:B--2---:R-:W-:Y:S01]  /*7070*/  IMAD.U32 R4, RZ, RZ, UR8 ;  /* 0x00000008ff047e24 */ /* 0x004fe2000f8e00ff */
[----:B-----5:R-:W-:Y:S01]  /*7080*/  MOV R7, UR7 ;  /* 0x0000000700077c02 */ /* 0x020fe20008000f00 */
[----:B------:R-:W-:Y:S01]  /*7090*/  IMAD.U32 R6, RZ, RZ, UR6 ;  /* 0x00000006ff067e24 */ /* 0x000fe2000f8e00ff */
[----:B---3--:R-:W-:Y:S01]  /*70a0*/  MOV R11, UR5 ;  /* 0x00000005000b7c02 */ /* 0x008fe20008000f00 */
[----:B------:R-:W-:Y:S02]  /*70b0*/  IMAD.U32 R10, RZ, RZ, UR4 ;  /* 0x00000004ff0a7e24 */ /* 0x000fe4000f8e00ff */
[----:B------:R-:W-:Y:S07]  /*70c0*/  LEPC R20, `(.L_x_125) ;  /* 0x000000001014794e */ /* 0x000fee0000000000 */
[----:B-1----:R-:W-:Y:S05]  /*70d0*/  CALL.ABS.NOINC R2 ;  /* 0x0000000002007343 */ /* 0x002fea0003c00000 */
.L_x_125:
[----:B------:R-:W-:Y:S05]  /*70e0*/  WARPSYNC.ALL ;  /* 0x0000000000007948 */ /* 0x000fea0003800000 */
[----:B------:R-:W-:Y:S01]  /*70f0*/  R2UR UR4, R25 ;  /* 0x00000000190472ca */ /* 0x000fe200000e0000 */
[--C-:B------:R-:W-:Y:S01]  /*7100*/  HADD2.F32 R3, -RZ, R28.reuse.H0_H0 ;  /* 0x2000001cff037230 */ /* 0x100fe20000004100 */
[----:B------:R-:W-:Y:S01]  /*7110*/  MOV R65, 0x10 ;  /* 0x0000001000417802 */ /* 0x000fe20000000f00 */
[--C-:B------:R-:W-:Y:S01]  /*7120*/  HADD2.F32 R20, -RZ, R29.reuse.H0_H0 ;  /* 0x2000001dff147230 */ /* 0x100fe20000004100 */
[----:B------:R-:W-:Y:S01]  /*7130*/  LOP3.LUT P6, RZ, R45, 0x40, RZ, 0xc0, !PT ;  /* 0x000000402dff7812 */ /* 0x000fe200078cc0ff */
[----:B------:R-:W-:Y:S01]  /*7140*/  HADD2.F32 R21, -RZ, R29.H1_H1 ;  /* 0x3000001dff157230 */ /* 0x000fe20000004100 */
[----:B------:R-:W-:Y:S01]  /*7150*/  ISETP.NE.AND P0, PT, R60, RZ, PT ;  /* 0x000000ff3c00720c */ /* 0x000fe20003f05270 */
[----:B------:R-:W-:Y:S01]  /*7160*/  BSSY.RECONVERGENT B0, `(.L_x_126) ;  /* 0x0000052000007945 */ /* 0x000fe20003800200 */
[----:B------:R-:W-:Y:S04]  /*7170*/  SEL R65, R65, 0xfffffff0, !P6 ;  /* 0xfffffff041417807 */ /* 0x000fe80007000000 */
[----:B------:R-:W-:Y:S01]  /*7180*/  IADD3 R62, PT, PT, R62, R65, RZ ;  /* 0x000000413e3e7210 */ /* 0x000fe20007ffe0ff */
[----:B--2---:R-:W1:Y:S02]  /*7190*/  LDTM.x16 R4, tmem[UR4] ;  /* 0x00000004000479ee */ /* 0x004e640008240000 */
[C---:B-1-3--:R-:W-:Y:S01]  /*71a0*/  FMUL R0, R24.reuse, R4 ;  /* 0x0000000418007220 */ /* 0x04afe20000400000 */
[----:B------:R-:W-:Y:S02]  /*71b0*/  HADD2.F32 R4, -RZ, R28.H1_H1 ;  /* 0x3000001cff047230 */ /* 0x000fe40000004100 */
[C---:B------:R-:W-:Y:S01]  /*71c0*/  FMUL R2, R24.reuse, R5 ;  /* 0x0000000518027220 */ /* 0x040fe20000400000 */
[C---:B------:R-:W-:Y:S01]  /*71d0*/  FMUL R7, R24.reuse, R7 ;  /* 0x0000000718077220 */ /* 0x040fe20000400000 */
[C---:B------:R-:W-:Y:S01]  /*71e0*/  FFMA R0, R27.reuse, R3, R0 ;  /* 0x000000031b007223 */ /* 0x040fe20000000000 */
[C---:B------:R-:W-:Y:S01]  /*71f0*/  FMUL R3, R24.reuse, R6 ;  /* 0x0000000618037220 */ /* 0x040fe20000400000 */
[C---:B------:R-:W-:Y:S01]  /*7200*/  FFMA R2, R27.reuse, R4, R2 ;  /* 0x000000041b027223 */ /* 0x040fe20000000002 */
[C---:B------:R-:W-:Y:S01]  /*7210*/  FMUL R4, R24.reuse, R8 ;  /* 0x0000000818047220 */ /* 0x040fe20000400000 */
[C---:B------:R-:W-:Y:S01]  /*7220*/  FMUL R8, R24.reuse, R12 ;  /* 0x0000000c18087220 */ /* 0x040fe20000400000 */
[----:B------:R-:W-:Y:S01]  /*7230*/  FMUL R12, R24, R16 ;  /* 0x00000010180c7220 */ /* 0x000fe20000400000 */
[--C-:B------:R-:W-:Y:S01]  /*7240*/  HADD2.F32 R16, -RZ, R30.reuse.H0_H0 ;  /* 0x2000001eff107230 */ /* 0x100fe20000004100 */
[----:B------:R-:W-:Y:S01]  /*7250*/  F2FP.F16.F32.PACK_AB R32, R2, R0 ;  /* 0x000000000220723e */ /* 0x000fe200000000ff */
[----:B------:R-:W-:Y:S02]  /*7260*/  HADD2.F32 R0, -RZ, R30.H1_H1 ;  /* 0x3000001eff007230 */ /* 0x000fe40000004100 */
[C---:B------:R-:W-:Y:S01]  /*7270*/  FMUL R5, R24.reuse, R9 ;  /* 0x0000000918057220 */ /* 0x040fe20000400000 */
[C---:B------:R-:W-:Y:S01]  /*7280*/  FFMA R3, R27.reuse, R20, R3 ;  /* 0x000000141b037223 */ /* 0x040fe20000000003 */
[C---:B------:R-:W-:Y:S01]  /*7290*/  FFMA R7, R27.reuse, R21, R7 ;  /* 0x000000151b077223 */ /* 0x040fe20000000007 */
[--C-:B------:R-:W-:Y:S02]  /*72a0*/  HADD2.F32 R2, -RZ, R31.reuse.H0_H0 ;  /* 0x2000001fff027230 */ /* 0x100fe40000004100 */
[C---:B------:R-:W-:Y:S01]  /*72b0*/  FFMA R4, R27.reuse, R16, R4 ;  /* 0x000000101b047223 */ /* 0x040fe20000000004 */
[C---:B------:R-:W-:Y:S01]  /*72c0*/  FMUL R6, R24.reuse, R10 ;  /* 0x0000000a18067220 */ /* 0x040fe20000400000 */
[C---:B------:R-:W-:Y:S01]  /*72d0*/  FFMA R5, R27.reuse, R0, R5 ;  /* 0x000000001b057223 */ /* 0x040fe20000000005 */
[----:B------:R-:W-:Y:S02]  /*72e0*/  HADD2.F32 R16, -RZ, R31.H1_H1 ;  /* 0x3000001fff107230 */ /* 0x000fe40000004100 */
[C---:B------:R-:W-:Y:S01]  /*72f0*/  FMUL R11, R24.reuse, R11 ;  /* 0x0000000b180b7220 */ /* 0x040fe20000400000 */
[--C-:B------:R-:W-:Y:S02]  /*7300*/  HADD2.F32 R0, -RZ, R36.reuse.H0_H0 ;  /* 0x20000024ff007230 */ /* 0x100fe40000004100 */
[----:B------:R-:W-:Y:S01]  /*7310*/  FFMA R6, R27, R2, R6 ;  /* 0x000000021b067223 */ /* 0x000fe20000000006 */
[----:B------:R-:W-:Y:S01]  /*7320*/  F2FP.F16.F32.PACK_AB R33, R7, R3 ;  /* 0x000000030721723e */ /* 0x000fe200000000ff */
[----:B------:R-:W-:Y:S02]  /*7330*/  HADD2.F32 R2, -RZ, R36.H1_H1 ;  /* 0x30000024ff027230 */ /* 0x000fe40000004100 */
[C---:B------:R-:W-:Y:S01]  /*7340*/  FFMA R11, R27.reuse, R16, R11 ;  /* 0x000000101b0b7223 */ /* 0x040fe2000000000b */
[C---:B------:R-:W-:Y:S01]  /*7350*/  FMUL R9, R24.reuse, R13 ;  /* 0x0000000d18097220 */ /* 0x040fe20000400000 */
[--C-:B------:R-:W-:Y:S02]  /*7360*/  HADD2.F32 R3, -RZ, R37.reuse.H0_H0 ;  /* 0x20000025ff037230 */ /* 0x100fe40000004100 */
[C---:B------:R-:W-:Y:S01]  /*7370*/  FFMA R8, R27.reuse, R0, R8 ;  /* 0x000000001b087223 */ /* 0x040fe20000000008 */
[C---:B------:R-:W-:Y:S01]  /*7380*/  FMUL R10, R24.reuse, R14 ;  /* 0x0000000e180a7220 */ /* 0x040fe20000400000 */
[----:B------:R-:W-:Y:S02]  /*7390*/  HADD2.F32 R0, -RZ, R37.H1_H1 ;  /* 0x30000025ff007230 */ /* 0x000fe40000004100 */
[C---:B------:R-:W-:Y:S01]  /*73a0*/  FMUL R15, R24.reuse, R15 ;  /* 0x0000000f180f7220 */ /* 0x040fe20000400000 */
[C---:B------:R-:W-:Y:S01]  /*73b0*/  FFMA R9, R27.reuse, R2, R9 ;  /* 0x000000021b097223 */ /* 0x040fe20000000009 */
[----:B------:R-:W-:Y:S01]  /*73c0*/  FFMA R10, R27, R3, R10 ;  /* 0x000000031b0a7223 */ /* 0x000fe2000000000a */
[--C-:B------:R-:W-:Y:S01]  /*73d0*/  HADD2.F32 R2, -RZ, R38.reuse.H0_H0 ;  /* 0x20000026ff027230 */ /* 0x100fe20000004100 */
[----:B------:R-:W-:Y:S01]  /*73e0*/  F2FP.F16.F32.PACK_AB R34, R5, R4 ;  /* 0x000000040522723e */ /* 0x000fe200000000ff */
[----:B------:R-:W-:Y:S02]  /*73f0*/  HADD2.F32 R3, -RZ, R38.H1_H1 ;  /* 0x30000026ff037230 */ /* 0x000fe40000004100 */
[----:B------:R-:W-:Y:S01]  /*7400*/  FFMA R15, R27, R0, R15 ;  /* 0x000000001b0f7223 */ /* 0x000fe2000000000f */
[C---:B------:R-:W-:Y:S01]  /*7410*/  FMUL R13, R24.reuse, R17 ;  /* 0x00000011180d7220 */ /* 0x040fe20000400000 */
[--C-:B------:R-:W-:Y:S02]  /*7420*/  HADD2.F32 R4, -RZ, R39.reuse.H0_H0 ;  /* 0x20000027ff047230 */ /* 0x100fe40000004100 */
[C---:B------:R-:W-:Y:S01]  /*7430*/  FMUL R14, R24.reuse, R18 ;  /* 0x00000012180e7220 */ /* 0x040fe20000400000 */
[----:B------:R-:W-:Y:S02]  /*7440*/  HADD2.F32 R0, -RZ, R39.H1_H1 ;  /* 0x30000027ff007230 */ /* 0x000fe40000004100 */
[----:B------:R-:W-:Y:S01]  /*7450*/  FMUL R19, R24, R19 ;  /* 0x0000001318137220 */ /* 0x000fe20000400000 */
[----:B------:R-:W-:Y:S01]  /*7460*/  F2FP.F16.F32.PACK_AB R35, R11, R6 ;  /* 0x000000060b23723e */ /* 0x000fe200000000ff */
[C---:B------:R-:W-:Y:S01]  /*7470*/  FFMA R12, R27.reuse, R2, R12 ;  /* 0x000000021b0c7223 */ /* 0x040fe2000000000c */
[C---:B------:R-:W-:Y:S01]  /*7480*/  FFMA R13, R27.reuse, R3, R13 ;  /* 0x000000031b0d7223 */ /* 0x040fe2000000000d */
[C---:B------:R-:W-:Y:S01]  /*7490*/  FFMA R14, R27.reuse, R4, R14 ;  /* 0x000000041b0e7223 */ /* 0x040fe2000000000e */
[----:B------:R-:W-:Y:S01]  /*74a0*/  FFMA R19, R27, R0, R19 ;  /* 0x000000001b137223 */ /* 0x000fe20000000013 */
[----:B------:R1:W-:Y:S01]  /*74b0*/  STS.128 [R56+UR43+0x200], R32 ;  /* 0x0002002038007988 */ /* 0x0003e20008000c2b */
[----:B------:R-:W-:Y:S02]  /*74c0*/  F2FP.F16.F32.PACK_AB R8, R9, R8 ;  /* 0x000000080908723e */ /* 0x000fe400000000ff */
[----:B------:R-:W-:Y:S02]  /*74d0*/  F2FP.F16.F32.PACK_AB R9, R15, R10 ;  /* 0x0000000a0f09723e */ /* 0x000fe400000000ff */
[----:B------:R-:W-:Y:S02]  /*74e0*/  F2FP.F16.F32.PACK_AB R10, R13, R12 ;  /* 0x0000000c0d0a723e */ /* 0x000fe400000000ff */
[----:B------:R-:W-:Y:S05]  /*74f0*/  F2FP.F16.F32.PACK_AB R11, R19, R14 ;  /* 0x0000000e130b723e */ /* 0x000fea00000000ff */
[----:B------:R1:W-:Y:S01]  /*7500*/  STS.128 [R62+0x200], R8 ;  /* 0x000200083e007388 */ /* 0x0003e20000000c00 */
[----:B------:R-:W-:Y:S01]  /*7510*/  @!PT LDS RZ, [RZ] ;  /* 0x00000000fffff984 */ /* 0x000fe20000000800 */
[----:B------:R-:W-:Y:S01]  /*7520*/  @!PT LDS RZ, [RZ] ;  /* 0x00000000fffff984 */ /* 0x000fe20000000800 */
[----:B------:R-:W-:Y:S01]  /*7530*/  @!PT LDS RZ, [RZ] ;  /* 0x00000000fffff984 */ /* 0x000fe20000000800 */
[----:B------:R-:W-:Y:S01]  /*7540*/  @!PT LDS RZ, [RZ] ;  /* 0x00000000fffff984 */ /* 0x000fe20000000800 */
[----:B------:R2:W-:Y:S07]  /*7550*/  MEMBAR.ALL.CTA ;  /* 0x0000000000007992 */ /* 0x0005ee0000008000 */
[----:B--2---:R-:W2:Y:S02]  /*7560*/  FENCE.VIEW.ASYNC.S ;  /* 0x00000000000073c6 */ /* 0x004ea40000000000 */
[----:B--2---:R-:W-:Y:S06]  /*7570*/  BAR.SYNC.DEFER_BLOCKING 0x1, 0x80 ;  /* 0x0042000000007b1d */ /* 0x004fec0000010000 */
[----:B------:R-:W-:Y:S05]  /*7580*/  @P0 BRA `(.L_x_127) ;  /* 0x00000000003c0947 */ /* 0x000fea0003800000 */
[----:B------:R-:W2:Y:S01]  /*7590*/  LDCU.64 UR6, c[0x0][0x348] ;  /* 0x00006900ff0677ac */ /* 0x000ea20008000a00 */
[----:B------:R-:W-:Y:S01]  /*75a0*/  UIADD3 UR4, UPT, UPT, UR43, 0x200, URZ ;  /* 0x000002002b047890 */ /* 0x000fe2000fffe0ff */
[----:B------:R-:W-:Y:S01]  /*75b0*/  UMOV UR51, UR36 ;  /* 0x0000002400337c82 */ /* 0x000fe20008000000 */
[----:B------:R-:W-:Y:S02]  /*75c0*/  UIADD3 UR9, UPT, UPT, UR49, 0x40, URZ ;  /* 0x0000004031097890 */ /* 0x000fe4000fffe0ff */
[----:B------:R-:W-:Y:S02]  /*75d0*/  UIADD3 UR8, UPT, UPT, UR43, 0xa00, URZ ;  /* 0x00000a002b087890 */ /* 0x000fe4000fffe0ff */
[----:B------:R-:W-:Y:S01]  /*75e0*/  MOV R52, UR4 ;  /* 0x0000000400347c02 */ /* 0x000fe20008000f00 */
[----:B------:R-:W-:Y:S01]  /*75f0*/  UMOV UR10, UR50 ;  /* 0x00000032000a7c82 */ /* 0x000fe20008000000 */
[----:B------:R-:W-:Y:S02]  /*7600*/  UMOV UR11, UR36 ;  /* 0x00000024000b7c82 */ /* 0x000fe40008000000 */
[----:B------:R-:W-:Y:S01]  /*7610*/  R2UR UR48, R52 ;  /* 0x00000000343072ca */ /* 0x000fe200000e0000 */
[----:B--2---:R-:W-:Y:S04]  /*7620*/  UIADD3 UR4, UP0, UPT, UR6, 0x680, URZ ;  /* 0x0000068006047890 */ /* 0x004fe8000ff1e0ff */
[----:B------:R-:W-:Y:S09]  /*7630*/  UIADD3.X UR5, UPT, UPT, URZ, UR7, URZ, UP0, !UPT ;  /* 0x00000007ff057290 */ /* 0x000ff200087fe4ff */
[----:B------:R2:W-:Y:S01]  /*7640*/  UTMASTG.3D [UR48], [UR4] ;  /* 0x00000030040073b5 */ /* 0x0005e20008010000 */
[----:B------:R2:W-:Y:S01]  /*7650*/  UTMASTG.3D [UR8], [UR4] ;  /* 0x00000008040073b5 */ /* 0x0005e20008010000 */
[----:B------:R0:W-:Y:S01]  /*7660*/  UTMACMDFLUSH ;  /* 0x00000000000079b7 */ /* 0x0001e20000000000 */
[----:B--2---:R-:W-:Y:S04]  /*7670*/  DEPBAR.LE SB0, 0x1 ;  /* 0x000080400000791a */ /* 0x004fe80000000000 */
.L_x_127:
[----:B------:R-:W-:Y:S05]  /*7680*/  BSYNC.RECONVERGENT B0 ;  /* 0x0000000000007941 */ /* 0x000fea0003800200 */
.L_x_126:
[----:B------:R-:W-:Y:S01]  /*7690*/  BAR.SYNC.DEFER_BLOCKING 0x1, 0x80 ;  /* 0x0042000000007b1d */ /* 0x000fe20000010000 */
[----:B------:R-:W-:Y:S01]  /*76a0*/  ISETP.NE.AND P1, PT, R61, RZ, PT ;  /* 0x000000ff3d00720c */ /* 0x000fe20003f25270 */
[----:B------:R-:W-:Y:S01]  /*76b0*/  UISETP.NE.AND UP0, UPT, UR52, URZ, UPT ;  /* 0x000000ff3400728c */ /* 0x000fe2000bf05270 */
[----:B------:R-:W-:Y:S11]  /*76c0*/  LEA R2, R26, UR43, 0x3 ;  /* 0x0000002b1a027c11 */ /* 0x000ff6000f8e18ff */
[----:B------:R-:W-:Y:S01]  /*76d0*/  @P1 SHF.L.U32 R3, R59, 0x1f, RZ ;  /* 0x0000001f3b031819 */ /* 0x000fe200000006ff */
[----:B------:R-:W-:Y:S06]  /*76e0*/  BRA.U !UP0, `(.L_x_128) ;  /* 0x0000000108247547 */ /* 0x000fec000b800000 */
[----:B------:R-:W-:Y:S01]  /*76f0*/  IMAD.U32 R4, RZ, RZ, UR46 ;  /* 0x0000002eff047e24 */ /* 0x000fe2000f8e00ff */
[----:B------:R-:W-:Y:S01]  /*7700*/  MOV R0, UR47 ;  /* 0x0000002f00007c02 */ /* 0x000fe20008000f00 */
[----:B------:R-:W-:Y:S03]  /*7710*/  UIADD3 UR4, UPT, UPT, UR46, 0x1, URZ ;  /* 0x000000012e047890 */ /* 0x000fe6000fffe0ff */
[----:B------:R-:W-:Y:S01]  /*7720*/  @P1 LEA R4, R4, UR43, 0x3 ;  /* 0x0000002b04041c11 */ /* 0x000fe2000f8e18ff */
[----:B------:R-:W-:Y:S04]  /*7730*/  UISETP.NE.AND UP0, UPT, UR4, 0x4, UPT ;  /* 0x000000040400788c */ /* 0x000fe8000bf05270 */
[----:B------:R-:W-:Y:S01]  /*7740*/  @P1 VIADD R4, R4, 0xf0 ;  /* 0x000000f004041836 */ /* 0x000fe20000000000 */
[----:B------:R-:W-:Y:S04]  /*7750*/  USEL UR46, UR4, URZ, UP0 ;  /* 0x000000ff042e7287 */ /* 0x000fe80008000000 */
[----:B------:R-:W-:Y:S04]  /*7760*/  @P1 PRMT R0, R0, 0x654, R4 ;  /* 0x0000065400001816 */ /* 0x000fe80000000004 */
[----:B------:R2:W-:Y:S04]  /*7770*/  @P1 SYNCS.ARRIVE.TRANS64.RED.A1T0 RZ, [R0+URZ], RZ ;  /* 0x000000ff00ff19a7 */ /* 0x0005e800081004ff */
.L_x_128:
[----:B------:R-:W3:Y:S01]  /*7780*/  @P1 SYNCS.PHASECHK.TRANS64.TRYWAIT P0, [R2+URZ+0xd0], R3 ;  /* 0x0000d003020015a7 */ /* 0x000ee200080011ff */
[----:B------:R-:W-:Y:S01]  /*7790*/  BSSY B1, `(.L_x_129) ;  /* 0x0000012000017945 */ /* 0x000fe20003800000 */
[----:B---3--:R-:W-:Y:S03]  /*77a0*/  @P1 SEL R63, RZ, 0x1, !P0 ;  /* 0x00000001ff3f1807 */ /* 0x008fe60004000000 */
[----:B------:R-:W-:Y:S05]  /*77b0*/  @!P1 BRA `(.L_x_130) ;  /* 0x00000000003c9947 */ /* 0x000fea0003800000 */
[----:B------:R-:W-:Y:S01]  /*77c0*/  ISETP.NE.AND P1, PT, R64, RZ, PT ;  /* 0x000000ff4000720c */ /* 0x000fe20003f25270 */
[----:B------:R-:W-:Y:S01]  /*77d0*/  BSSY B0, `(.L_x_131) ;  /* 0x0000009000007945 */ /* 0x000fe20003800000 */
[----:B------:R-:W-:Y:S11]  /*77e0*/  ISETP.NE.AND P0, PT, R63, RZ, PT ;  /* 0x000000ff3f00720c */ /* 0x000ff60003f05270 */
[----:B------:R-:W-:Y:S05]  /*77f0*/  @P1 IMAD R4, R26, 0x1000, R56 ;  /* 0x000010001a041824 */ /* 0x000fea00078e0238 */
[----:B------:R-:W-:Y:S05]  /*7800*/  @P1 IADD3 R3, PT, PT, R4, UR43, RZ ;  /* 0x0000002b04031c10 */ /* 0x000fea000fffe0ff */
[----:B------:R-:W-:Y:S01]  /*7810*/  @P1 IMAD.IADD R3, R65, 0x1, R3 ;  /* 0x0000000141031824 */ /* 0x000fe200078e0203 */
[----:B------:R-:W-:Y:S06]  /*7820*/  @P0 BRA `(.L_x_132) ;  /* 0x00000000000c0947 */ /* 0x000fec0003800000 */
[----:B--2---:R-:W-:Y:S04]  /*7830*/  SHF.L.U32 R0, R59, 0x1f, RZ ;  /* 0x0000001f3b007819 */ /* 0x004fe800000006ff */
[----:B------:R-:W2:Y:S02]  /*7840*/  SYNCS.PHASECHK.TRANS64.TRYWAIT P0, [R2+URZ+0xd0], R0 ;  /* 0x0000d000020075a7 */ /* 0x000ea400080011ff */
[----:B--2---:R-:W-:Y:S05]  /*7850*/  @!P0 BRA `(.L_x_133) ;  /* 0x0000002800f88947 */ /* 0x004fea0003800000 */
.L_x_132:
[----:B------:R-:W-:Y:S05]  /*7860*/  BSYNC B0 ;  /* 0x0000000000007941 */ /* 0x000fea0003800000 */
.L_x_131:
[----:B------:R-:W-:Y:S02]  /*7870*/  ISETP.NE.AND P0, PT, R64, RZ, PT ;  /* 0x000000ff4000720c */ /* 0x000fe40003f05270 */
[----:B------:R-:W-:Y:S11]  /*7880*/  IADD3 R26, PT, PT, R26, 0x1, RZ ;  /* 0x000000011a1a7810 */ /* 0x000ff60007ffe0ff */
[----:B------:R3:W4:Y:S04]  /*7890*/  @P0 LDS.128 R28, [R4+UR43+0x200] ;  /* 0x0002002b041c0984 */ /* 0x0007280008000c00 */
[----:B------:R3:W1:Y:S02]  /*78a0*/  @P0 LDS.128 R36, [R3+0x200] ;  /* 0x0002000003240984 */ /* 0x0006640000000c00 */
.L_x_130:
[----:B------:R-:W-:Y:S05]  /*78b0*/  BSYNC B1 ;  /* 0x0000000000017941 */ /* 0x000fea0003800000 */
.L_x_129:
[----:B--2---:R-:W-:Y:S05]  /*78c0*/  VIADD R0, R25, 0x10 ;  /* 0x0000001019007836 */ /* 0x004fea0000000000 */
[----:B------:R-:W-:Y:S04]  /*78d0*/  SHF.R.U32.HI R0, RZ, 0x15, R0 ;  /* 0x00000015ff007819 */ /* 0x000fe80000011600 */
[----:B------:R-:W-:Y:S11]  /*78e0*/  LOP3.LUT P0, RZ, R0, 0x3, R47, 0x48, !PT ;  /* 0x0000000300ff7812 */ /* 0x000ff6000780482f */
[----:B------:R-:W-:Y:S02]  /*78f0*/  @!UPT UIADD3 URZ, UPT, UPT, URZ, URZ, URZ ;  /* 0x000000fffffff290 */ /* 0x000fe4000fffe0ff */
[----:B------:R-:W-:Y:S05]  /*7900*/  @!P0 BRA `(.L_x_134) ;  /* 0x0000000000408947 */ /* 0x000fea0003800000 */
[----:B------:R-:W2:Y:S01]  /*7910*/  LDCU.64 UR8, c[0x4][0x70] ;  /* 0x01000e00ff0877ac */ /* 0x000ea20008000a00 */
[----:B---3--:R-:W-:Y:S01]  /*7920*/  MOV R3, 0x0 ;  /* 0x0000000000037802 */ /* 0x008fe20000000f00 */
[----:B------:R-:W-:Y:S02]  /*7930*/  HFMA2 R12, -RZ, RZ, 0, 5.9604644775390625e-08 ;  /* 0x00000001ff0c7431 */ /* 0x000fe400000001ff */
[----:B-1----:R-:W-:Y:S02]  /*7940*/  IMAD.MOV.U32 R8, RZ, RZ, 0x192 ;  /* 0x00000192ff087424 */ /* 0x002fe400078e00ff */
[----:B------:R-:W-:Y:S01]  /*7950*/  IMAD.MOV.U32 R13, RZ, RZ, RZ ;  /* 0x000000ffff0d7224 */ /* 0x000fe200078e00ff */
[----:B------:R-:W1:Y:S01]  /*7960*/  LDCU.64 UR6, c[0x4][0x78] ;  /* 0x01000f00ff0677ac */ /* 0x000e620008000a00 */
[----:B------:R-:W3:Y:S01]  /*7970*/  LDC.64 R2, c[0x4][R3] ;  /* 0x0100000003027b82 */ /* 0x000ee20000000a00 */
[----:B------:R-:W5:Y:S01]  /*7980*/  LDCU.64 UR4, c[0x4][0x10] ;  /* 0x01000200ff0477ac */ /* 0x000f620008000a00 */
[----:B--2---:R-:W-:Y:S01]  /*7990*/  MOV R5, UR9 ;  /* 0x0000000900057c02 */ /* 0x004fe20008000f00 */
[----:B------:R-:W-:Y:S01]  /*79a0*/  IMAD.U32 R4, RZ, RZ, UR8 ;  /* 0x00000008ff047e24 */ /* 0x000fe2000f8e00ff */
[----:B-1----:R-:W-:Y:S01]  /*79b0*/  MOV R7, UR7 ;  /* 0x0000000700077c02 */ /* 0x002fe20008000f00 */
[----:B------:R-:W-:Y:S01]  /*79c0*/  IMAD.U32 R6, RZ, RZ, UR6 ;  /* 0x00000006ff067e24 */ /* 0x000fe2000f8e00ff */
[----:B-----5:R-:W-:Y:S01]  /*79d0*/  MOV R11, UR5 ;  /* 0x00000005000b7c02 */ /* 0x020fe20008000f00 */
[----:B------:R-:W-:Y:S02]  /*79e0*/  IMAD.U32 R10, RZ, RZ, UR4 ;  /* 0x00000004ff0a7e24 */ /* 0x000fe4000f8e00ff */
[----:B------:R-:W-:Y:S07]  /*79f0*/  LEPC R20, `(.L_x_134) ;  /* 0x000000001014794e */ /* 0x000fee0000000000 */
[----:B---34-:R-:W-:Y:S05]  /*7a00*/  CALL.ABS.NOINC R2 ;  /* 0x0000000002007343 */ /* 0x018fea0003c00000 */
.L_x_134:
[----:B------:R-:W-:Y:S01]  /*7a10*/  ISETP.NE.AND P6, PT, R61, RZ, PT ;  /* 0x000000ff3d00720c */ /* 0x000fe20003fc5270 */
[----:B------:R-:W-:Y:S05]  /*7a20*/  WARPSYNC.ALL ;  /* 0x0000000000007948 */ /* 0x000fea0003800000 */
[----:B------:R-:W-:Y:S01]  /*7a30*/  R2UR UR4, R25 ;  /* 0x00000000190472ca */ /* 0x000fe200000e0000 */
[----:B---34-:R-:W-:Y:S01]  /*7a40*/  HADD2.F32 R3, -RZ, R28.H0_H0 ;  /* 0x2000001cff037230 */ /* 0x018fe20000004100 */
[----:B------:R-:W-:Y:S01]  /*7a50*/  ISETP.NE.AND P0, PT, R60, RZ, PT ;  /* 0x000000ff3c00720c */ /* 0x000fe20003f05270 */
[----:B------:R-:W-:Y:S01]  /*7a60*/  HADD2.F32 R20, -RZ, R30.H0_H0 ;  /* 0x2000001eff147230 */ /* 0x000fe20000004100 */
[----:B------:R-:W-:Y:S09]  /*7a70*/  BSSY.RECONVERGENT B0, `(.L_x_135) ;  /* 0x0000058000007945 */ /* 0x000ff20003800200 */
[----:B-1----:R-:W1:Y:S02]  /*7a80*/  LDTM.x16 R4, tmem[UR4+0x10] ;  /* 0x00001004000479ee */ /* 0x002e640008240000 */
[C---:B-1----:R-:W-:Y:S01]  /*7a90*/  FMUL R0, R24.reuse, R4 ;  /* 0x0000000418007220 */ /* 0x042fe20000400000 */
[----:B------:R-:W-:Y:S02]  /*7aa0*/  HADD2.F32 R4, -RZ, R28.H1_H1 ;  /* 0x3000001cff047230 */ /* 0x000fe40000004100 */
[C---:B------:R-:W-:Y:S01]  /*7ab0*/  FMUL R2, R24.reuse, R5 ;  /* 0x0000000518027220 */ /* 0x040fe20000400000 */
[--C-:B------:R-:W-:Y:S02]  /*7ac0*/  HADD2.F32 R5, -RZ, R29.reuse.H0_H0 ;  /* 0x2000001dff057230 */ /* 0x100fe40000004100 */
[C---:B------:R-:W-:Y:S01]  /*7ad0*/  FFMA R0, R27.reuse, R3, R0 ;  /* 0x000000031b007223 */ /* 0x040fe20000000000 */
[C---:B------:R-:W-:Y:S01]  /*7ae0*/  FMUL R3, R24.reuse, R6 ;  /* 0x0000000618037220 */ /* 0x040fe20000400000 */
[----:B------:R-:W-:Y:S02]  /*7af0*/  HADD2.F32 R6, -RZ, R29.H1_H1 ;  /* 0x3000001dff067230 */ /* 0x000fe40000004100 */
[C---:B------:R-:W-:Y:S01]  /*7b00*/  FFMA R2, R27.reuse, R4, R2 ;  /* 0x000000041b027223 */ /* 0x040fe20000000002 */
[C---:B------:R-:W-:Y:S01]  /*7b10*/  FMUL R7, R24.reuse, R7 ;  /* 0x0000000718077220 */ /* 0x040fe20000400000 */
[C---:B------:R-:W-:Y:S01]  /*7b20*/  FFMA R3, R27.reuse, R5, R3 ;  /* 0x000000051b037223 */ /* 0x040fe20000000003 */
[C---:B------:R-:W-:Y:S01]  /*7b30*/  FMUL R4, R24.reuse, R8 ;  /* 0x0000000818047220 */ /* 0x040fe20000400000 */
[----:B------:R-:W-:Y:S01]  /*7b40*/  FMUL R5, R24, R9 ;  /* 0x0000000918057220 */ /* 0x000fe20000400000 */
[----:B------:R-:W-:Y:S01]  /*7b50*/  F2FP.F16.F32.PACK_AB R32, R2, R0 ;  /* 0x000000000220723e */ /* 0x000fe200000000ff */
[C---:B------:R-:W-:Y:S01]  /*7b60*/  FFMA R7, R27.reuse, R6, R7 ;  /* 0x000000061b077223 */ /* 0x040fe20000000007 */
[----:B------:R-:W-:Y:S02]  /*7b70*/  HADD2.F32 R0, -RZ, R30.H1_H1 ;  /* 0x3000001eff007230 */ /* 0x000fe40000004100 */
[----:B------:R-:W-:Y:S01]  /*7b80*/  FFMA R4, R27, R20, R4 ;  /* 0x000000141b047223 */ /* 0x000fe20000000004 */
[--C-:B------:R-:W-:Y:S02]  /*7b90*/  HADD2.F32 R2, -RZ, R31.reuse.H0_H0 ;  /* 0x2000001fff027230 */ /* 0x100fe40000004100 */
[C---:B------:R-:W-:Y:S01]  /*7ba0*/  FMUL R6, R24.reuse, R10 ;  /* 0x0000000a18067220 */ /* 0x040fe20000400000 */
[----:B------:R-:W-:Y:S01]  /*7bb0*/  F2FP.F16.F32.PACK_AB R33, R7, R3 ;  /* 0x000000030721723e */ /* 0x000fe200000000ff */
[----:B------:R-:W-:Y:S02]  /*7bc0*/  HADD2.F32 R3, -RZ, R31.H1_H1 ;  /* 0x3000001fff037230 */ /* 0x000fe40000004100 */
[C---:B------:R-:W-:Y:S01]  /*7bd0*/  FFMA R5, R27.reuse, R0, R5 ;  /* 0x000000001b057223 */ /* 0x040fe20000000005 */
[C---:B------:R-:W-:Y:S01]  /*7be0*/  FMUL R11, R24.reuse, R11 ;  /* 0x0000000b180b7220 */ /* 0x040fe20000400000 */
[--C-:B------:R-:W-:Y:S02]  /*7bf0*/  HADD2.F32 R7, -RZ, R36.reuse.H0_H0 ;  /* 0x20000024ff077230 */ /* 0x100fe40000004100 */
[C---:B------:R-:W-:Y:S01]  /*7c00*/  FMUL R8, R24.reuse, R12 ;  /* 0x0000000c18087220 */ /* 0x040fe20000400000 */
[----:B------:R-:W-:Y:S02]  /*7c10*/  HADD2.F32 R0, -RZ, R36.H1_H1 ;  /* 0x30000024ff007230 */ /* 0x000fe40000004100 */
[C---:B------:R-:W-:Y:S01]  /*7c20*/  FMUL R9, R24.reuse, R13 ;  /* 0x0000000d18097220 */ /* 0x040fe20000400000 */
[C---:B------:R-:W-:Y:S01]  /*7c30*/  FFMA R6, R27.reuse, R2, R6 ;  /* 0x000000021b067223 */ /* 0x040fe20000000006 */
[C---:B------:R-:W-:Y:S01]  /*7c40*/  FFMA R11, R27.reuse, R3, R11 ;  /* 0x000000031b0b7223 */ /* 0x040fe2000000000b */
[C---:B------:R-:W-:Y:S01]  /*7c50*/  FFMA R8, R27.reuse, R7, R8 ;  /* 0x000000071b087223 */ /* 0x040fe20000000008 */
[C---:B------:R-:W-:Y:S01]  /*7c60*/  FFMA R9, R27.reuse, R0, R9 ;  /* 0x000000001b097223 */ /* 0x040fe20000000009 */
[--C-:B------:R-:W-:Y:S02]  /*7c70*/  HADD2.F32 R2, -RZ, R37.reuse.H0_H0 ;  /* 0x20000025ff027230 */ /* 0x100fe40000004100 */
[C---:B------:R-:W-:Y:S01]  /*7c80*/  FMUL R10, R24.reuse, R14 ;  /* 0x0000000e180a7220 */ /* 0x040fe20000400000 */
[----:B------:R-:W-:Y:S02]  /*7c90*/  HADD2.F32 R0, -RZ, R37.H1_H1 ;  /* 0x30000025ff007230 */ /* 0x000fe40000004100 */
[C---:B------:R-:W-:Y:S01]  /*7ca0*/  FMUL R15, R24.reuse, R15 ;  /* 0x0000000f180f7220 */ /* 0x040fe20000400000 */
[C---:B------:R-:W-:Y:S01]  /*7cb0*/  FMUL R12, R24.reuse, R16 ;  /* 0x00000010180c7220 */ /* 0x040fe20000400000 */
[C---:B------:R-:W-:Y:S01]  /*7cc0*/  FFMA R10, R27.reuse, R2, R10 ;  /* 0x000000021b0a7223 */ /* 0x040fe2000000000a */
[--C-:B------:R-:W-:Y:S02]  /*7cd0*/  HADD2.F32 R2, -RZ, R38.reuse.H0_H0 ;  /* 0x20000026ff027230 */ /* 0x100fe40000004100 */
[----:B------:R-:W-:Y:S01]  /*7ce0*/  FFMA R15, R27, R0, R15 ;  /* 0x000000001b0f7223 */ /* 0x000fe2000000000f */
[----:B------:R-:W-:Y:S01]  /*7cf0*/  HADD2.F32 R0, -RZ, R38.H1_H1 ;  /* 0x30000026ff007230 */ /* 0x000fe20000004100 */
[----:B------:R-:W-:Y:S01]  /*7d00*/  F2FP.F16.F32.PACK_AB R34, R5, R4 ;  /* 0x000000040522723e */ /* 0x000fe200000000ff */
        /* <DEDUP_REMOVED lines=14> */
[----:B------:R-:W-:Y:S02]  /*7df0*/  F2FP.F16.F32.PACK_AB R11, R19, R14 ;  /* 0x0000000e130b723e */ /* 0x000fe400000000ff */
[----:B------:R-:W-:Y:S02]  /*7e00*/  MOV R2, UR46 ;  /* 0x0000002e00027c02 */ /* 0x000fe40008000f00 */
[----:B------:R-:W-:Y:S01]  /*7e10*/  MOV R0, UR47 ;  /* 0x0000002f00007c02 */ /* 0x000fe20008000f00 */
[----:B------:R1:W-:Y:S01]  /*7e20*/  STS.128 [R62+0x1200], R8 ;  /* 0x001200083e007388 */ /* 0x0003e20000000c00 */
[----:B------:R-:W-:Y:S02]  /*7e30*/  @P6 LEA R2, R2, UR43, 0x3 ;  /* 0x0000002b02026c11 */ /* 0x000fe4000f8e18ff */
[----:B------:R-:W-:Y:S02]  /*7e40*/  @P6 SHF.L.U32 R3, R59, 0x1f, RZ ;  /* 0x0000001f3b036819 */ /* 0x000fe400000006ff */
[----:B------:R-:W-:Y:S01]  /*7e50*/  @P6 IADD3 R2, PT, PT, R2, 0xf0, RZ ;  /* 0x000000f002026810 */ /* 0x000fe20007ffe0ff */
[----:B------:R-:W-:Y:S01]  /*7e60*/  @!PT LDS RZ, [RZ] ;  /* 0x00000000fffff984 */ /* 0x000fe20000000800 */
[----:B------:R-:W-:Y:S01]  /*7e70*/  @!PT LDS RZ, [RZ] ;  /* 0x00000000fffff984 */ /* 0x000fe20000000800 */
[----:B------:R-:W-:Y:S01]  /*7e80*/  @!PT LDS RZ, [RZ] ;  /* 0x00000000fffff984 */ /* 0x000fe20000000800 */
[----:B------:R-:W-:Y:S01]  /*7e90*/  @!PT LDS RZ, [RZ] ;  /* 0x00000000fffff984 */ /* 0x000fe20000000800 */
[----:B------:R2:W-:Y:S06]  /*7ea0*/  MEMBAR.ALL.CTA ;  /* 0x0000000000007992 */ /* 0x0005ec0000008000 */
[----:B--2---:R-:W2:Y:S01]  /*7eb0*/  FENCE.VIEW.ASYNC.S ;  /* 0x00000000000073c6 */ /* 0x004ea20000000000 */
[----:B------:R-:W-:Y:S02]  /*7ec0*/  @P6 PRMT R0, R0, 0x654, R2 ;  /* 0x0000065400006816 */ /* 0x000fe40000000002 */
[----:B------:R-:W-:Y:S01]  /*7ed0*/  LEA R2, R26, UR43, 0x3 ;  /* 0x0000002b1a027c11 */ /* 0x000fe2000f8e18ff */
[----:B--2---:R-:W-:Y:S06]  /*7ee0*/  BAR.SYNC.DEFER_BLOCKING 0x1, 0x80 ;  /* 0x0042000000007b1d */ /* 0x004fec0000010000 */
[----:B------:R-:W-:Y:S05]  /*7ef0*/  @P0 BRA `(.L_x_136) ;  /* 0x00000000003c0947 */ /* 0x000fea0003800000 */
[----:B------:R-:W2:Y:S01]  /*7f00*/  LDCU.64 UR6, c[0x0][0x348] ;  /* 0x00006900ff0677ac */ /* 0x000ea20008000a00 */
[----:B------:R-:W-:Y:S02]  /*7f10*/  UIADD3 UR13, UPT, UPT, UR49, 0x10, URZ ;  /* 0x00000010310d7890 */ /* 0x000fe4000fffe0ff */
[----:B------:R-:W-:Y:S01]  /*7f20*/  UIADD3 UR12, UPT, UPT, UR43, 0x1200, URZ ;  /* 0x000012002b0c7890 */ /* 0x000fe2000fffe0ff */
[----:B------:R-:W-:Y:S01]  /*7f30*/  UMOV UR14, UR50 ;  /* 0x00000032000e7c82 */ /* 0x000fe20008000000 */
[----:B------:R-:W-:Y:S01]  /*7f40*/  UMOV UR15, UR36 ;  /* 0x00000024000f7c82 */ /* 0x000fe20008000000 */
[----:B------:R-:W-:Y:S02]  /*7f50*/  UIADD3 UR9, UPT, UPT, UR49, 0x50, URZ ;  /* 0x0000005031097890 */ /* 0x000fe4000fffe0ff */
[----:B------:R-:W-:Y:S01]  /*7f60*/  UIADD3 UR8, UPT, UPT, UR43, 0x1a00, URZ ;  /* 0x00001a002b087890 */ /* 0x000fe2000fffe0ff */
[----:B------:R-:W-:Y:S01]  /*7f70*/  UMOV UR10, UR50 ;  /* 0x00000032000a7c82 */ /* 0x000fe20008000000 */
[----:B------:R-:W-:Y:S01]  /*7f80*/  UMOV UR11, UR36 ;  /* 0x00000024000b7c82 */ /* 0x000fe20008000000 */
[----:B--2---:R-:W-:Y:S04]  /*7f90*/  UIADD3 UR4, UP0, UPT, UR6, 0x680, URZ ;  /* 0x0000068006047890 */ /* 0x004fe8000ff1e0ff */
[----:B------:R-:W-:Y:S09]  /*7fa0*/  UIADD3.X UR5, UPT, UPT, URZ, UR7, URZ, UP0, !UPT ;  /* 0x00000007ff057290 */ /* 0x000ff200087fe4ff */
[----:B------:R2:W-:Y:S01]  /*7fb0*/  UTMASTG.3D [UR12], [UR4] ;  /* 0x0000000c040073b5 */ /* 0x0005e20008010000 */
[----:B------:R2:W-:Y:S01]  /*7fc0*/  UTMASTG.3D [UR8], [UR4] ;  /* 0x00000008040073b5 */ /* 0x0005e20008010000 */
[----:B------:R0:W-:Y:S01]  /*7fd0*/  UTMACMDFLUSH ;  /* 0x00000000000079b7 */ /* 0x0001e20000000000 */
[----:B--2---:R-:W-:Y:S04]  /*7fe0*/  DEPBAR.LE SB0, 0x1 ;  /* 0x000080400000791a */ /* 0x004fe80000000000 */
.L_x_136:
[----:B------:R-:W-:Y:S05]  /*7ff0*/  BSYNC.RECONVERGENT B0 ;  /* 0x0000000000007941 */ /* 0x000fea0003800200 */
.L_x_135:
[----:B------:R-:W-:Y:S01]  /*8000*/  BAR.SYNC.DEFER_BLOCKING 0x1, 0x80 ;  /* 0x0042000000007b1d */ /* 0x000fe20000010000 */
[----:B------:R-:W-:Y:S04]  /*8010*/  UIADD3 UR4, UPT, UPT, UR46, 0x1, URZ ;  /* 0x000000012e047890 */ /* 0x000fe8000fffe0ff */
[----:B------:R-:W-:Y:S04]  /*8020*/  UISETP.NE.AND UP0, UPT, UR4, 0x4, UPT ;  /* 0x000000040400788c */ /* 0x000fe8000bf05270 */
[----:B------:R-:W-:Y:S01]  /*8030*/  USEL UR44, UR4, URZ, UP0 ;  /* 0x000000ff042c7287 */ /* 0x000fe20008000000 */
[----:B------:R2:W-:Y:S01]  /*8040*/  @P6 SYNCS.ARRIVE.TRANS64.RED.A1T0 RZ, [R0+URZ], RZ ;  /* 0x000000ff00ff69a7 */ /* 0x0005e200081004ff */
[----:B------:R-:W-:Y:S01]  /*8050*/  BSSY B1, `(.L_x_137) ;  /* 0x0000013000017945 */ /* 0x000fe20003800000 */
[----:B------:R-:W3:Y:S02]  /*8060*/  @P6 SYNCS.PHASECHK.TRANS64.TRYWAIT P0, [R2+URZ+0xd0], R3 ;  /* 0x0000d003020065a7 */ /* 0x000ee400080011ff */
[----:B---3--:R-:W-:Y:S01]  /*8070*/  @P6 SEL R63, RZ, 0x1, !P0 ;  /* 0x00000001ff3f6807 */ /* 0x008fe20004000000 */
[----:B--2---:R-:W-:Y:S06]  /*8080*/  @!P6 BRA `(.L_x_138) ;  /* 0x00000000003ce947 */ /* 0x004fec0003800000 */
[----:B------:R-:W-:Y:S01]  /*8090*/  ISETP.NE.AND P1, PT, R64, RZ, PT ;  /* 0x000000ff4000720c */ /* 0x000fe20003f25270 */
[----:B------:R-:W-:Y:S01]  /*80a0*/  BSSY B0, `(.L_x_139) ;  /* 0x0000009000007945 */ /* 0x000fe20003800000 */
[----:B------:R-:W-:Y:S11]  /*80b0*/  ISETP.NE.AND P0, PT, R63, RZ, PT ;  /* 0x000000ff3f00720c */ /* 0x000ff60003f05270 */
[----:B------:R-:W-:Y:S05]  /*80c0*/  @P1 IMAD R3, R26, 0x1000, R56 ;  /* 0x000010001a031824 */ /* 0x000fea00078e0238 */
[----:B------:R-:W-:Y:S05]  /*80d0*/  @P1 IADD3 R0, PT, PT, R3, UR43, RZ ;  /* 0x0000002b03001c10 */ /* 0x000fea000fffe0ff */
[----:B------:R-:W-:Y:S01]  /*80e0*/  @P1 IMAD.IADD R0, R65, 0x1, R0 ;  /* 0x0000000141001824 */ /* 0x000fe200078e0200 */
[----:B------:R-:W-:Y:S06]  /*80f0*/  @P0 BRA `(.L_x_140) ;  /* 0x00000000000c0947 */ /* 0x000fec0003800000 */
[----:B------:R-:W-:Y:S04]  /*8100*/  SHF.L.U32 R4, R59, 0x1f, RZ ;  /* 0x0000001f3b047819 */ /* 0x000fe800000006ff */
[----:B------:R-:W2:Y:S02]  /*8110*/  SYNCS.PHASECHK.TRANS64.TRYWAIT P0, [R2+URZ+0xd0], R4 ;  /* 0x0000d004020075a7 */ /* 0x000ea400080011ff */
[----:B--2---:R-:W-:Y:S05]  /*8120*/  @!P0 BRA `(.L_x_141) ;  /* 0x0000002000d88947 */ /* 0x004fea0003800000 */
.L_x_140:
[----:B------:R-:W-:Y:S05]  /*8130*/  BSYNC B0 ;  /* 0x0000000000007941 */ /* 0x000fea0003800000 */
.L_x_139:
[----:B------:R-:W-:Y:S02]  /*8140*/  ISETP.NE.AND P0, PT, R64, RZ, PT ;  /* 0x000000ff4000720c */ /* 0x000fe40003f05270 */
[----:B------:R-:W-:Y:S11]  /*8150*/  IADD3 R26, PT, PT, R26, 0x1, RZ ;  /* 0x000000011a1a7810 */ /* 0x000ff60007ffe0ff */
[----:B------:R3:W4:Y:S04]  /*8160*/  @P0 LDS.128 R28, [R3+UR43+0x200] ;  /* 0x0002002b031c0984 */ /* 0x0007280008000c00 */
[----:B------:R3:W1:Y:S02]  /*8170*/  @P0 LDS.128 R36, [R0+0x200] ;  /* 0x0002000000240984 */ /* 0x0006640000000c00 */
.L_x_138:
[----:B------:R-:W-:Y:S05]  /*8180*/  BSYNC B1 ;  /* 0x0000000000017941 */ /* 0x000fea0003800000 */
.L_x_137:
[----:B---3--:R-:W-:Y:S05]  /*8190*/  VIADD R0, R25, 0x20 ;  /* 0x0000002019007836 */ /* 0x008fea0000000000 */
[----:B------:R-:W-:Y:S04]  /*81a0*/  SHF.R.U32.HI R0, RZ, 0x15, R0 ;  /* 0x00000015ff007819 */ /* 0x000fe80000011600 */
[----:B------:R-:W-:Y:S11]  /*81b0*/  LOP3.LUT P0, RZ, R0, 0x3, R47, 0x48, !PT ;  /* 0x0000000300ff7812 */ /* 0x000ff6000780482f */
[----:B------:R-:W-:Y:S02]  /*81c0*/  @!UPT UIADD3 URZ, UPT, UPT, URZ, URZ, URZ ;  /* 0x000000fffffff290 */ /* 0x000fe4000fffe0ff */
[----:B------:R-:W-:Y:S05]  /*81d0*/  @!P0 BRA `(.L_x_142) ;  /* 0x0000000000408947 */ /* 0x000fea0003800000 */
[----:B------:R-:W3:Y:S01]  /*81e0*/  LDCU.64 UR8, c[0x4][0x70] ;  /* 0x01000e00ff0877ac */ /* 0x000ee20008000a00 */
[----:B------:R-:W-:Y:S01]  /*81f0*/  MOV R3, 0x0 ;  /* 0x0000000000037802 */ /* 0x000fe20000000f00 */
[----:B------:R-:W-:Y:S02]  /*8200*/  HFMA2 R12, -RZ, RZ, 0, 5.9604644775390625e-08 ;  /* 0x00000001ff0c7431 */ /* 0x000fe400000001ff */
[----:B-1----:R-:W-:Y:S02]  /*8210*/  IMAD.MOV.U32 R8, RZ, RZ, 0x192 ;  /* 0x00000192ff087424 */ /* 0x002fe400078e00ff */
[----:B------:R-:W-:Y:S01]  /*8220*/  IMAD.MOV.U32 R13, RZ, RZ, RZ ;  /* 0x000000ffff0d7224 */ /* 0x000fe200078e00ff */
[----:B------:R-:W1:Y:S01]  /*8230*/  LDCU.64 UR6, c[0x4][0x78] ;  /* 0x01000f00ff0677ac */ /* 0x000e620008000a00 */
[----:B--2---:R-:W2:Y:S01]  /*8240*/  LDC.64 R2, c[0x4][R3] ;  /* 0x0100000003027b82 */ /* 0x004ea20000000a00 */
[----:B------:R-:W5:Y:S01]  /*8250*/  LDCU.64 UR4, c[0x4][0x10] ;  /* 0x01000200ff0477ac */ /* 0x000f620008000a00 */
[----:B---3--:R-:W-:Y:S01]  /*8260*/  MOV R5, UR9 ;  /* 0x0000000900057c02 */ /* 0x008fe20008000f00 */
[----:B------:R-:W-:Y:S01]  /*8270*/  IMAD.U32 R4, RZ, RZ, UR8 ;  /* 0x00000008ff047e24 */ /* 0x000fe2000f8e00ff */
[----:B-1----:R-:W-:Y:S01]  /*8280*/  MOV R7, UR7 ;  /* 0x0000000700077c02 */ /* 0x002fe20008000f00 */
[----:B------:R-:W-:Y:S01]  /*8290*/  IMAD.U32 R6, RZ, RZ, UR6 ;  /* 0x00000006ff067e24 */ /* 0x000fe2000f8e00ff */
[----:B-----5:R-:W-:Y:S01]  /*82a0*/  MOV R11, UR5 ;  /* 0x00000005000b7c02 */ /* 0x020fe20008000f00 */
[----:B------:R-:W-:Y:S02]  /*82b0*/  IMAD.U32 R10, RZ, RZ, UR4 ;  /* 0x00000004ff0a7e24 */ /* 0x000fe4000f8e00ff */
[----:B------:R-:W-:Y:S07]  /*82c0*/  LEPC R20, `(.L_x_142) ;  /* 0x000000001014794e */ /* 0x000fee0000000000 */
[----:B--2-4-:R-:W-:Y:S05]  /*82d0*/  CALL.ABS.NOINC R2 ;  /* 0x0000000002007343 */ /* 0x014fea0003c00000 */
.L_x_142:
[----:B------:R-:W-:Y:S01]  /*82e0*/  ISETP.NE.AND P6, PT, R61, RZ, PT ;  /* 0x000000ff3d00720c */ /* 0x000fe20003fc5270 */
[----:B------:R-:W-:Y:S05]  /*82f0*/  WARPSYNC.ALL ;  /* 0x0000000000007948 */ /* 0x000fea0003800000 */
[----:B------:R-:W-:Y:S01]  /*8300*/  R2UR UR4, R25 ;  /* 0x00000000190472ca */ /* 0x000fe200000e0000 */
[----:B----4-:R-:W-:Y:S01]  /*8310*/  HADD2.F32 R3, -RZ, R28.H0_H0 ;  /* 0x2000001cff037230 */ /* 0x010fe20000004100 */
[----:B------:R-:W-:Y:S01]  /*8320*/  ISETP.NE.AND P0, PT, R60, RZ, PT ;  /* 0x000000ff3c00720c */ /* 0x000fe20003f05270 */
[----:B------:R-:W-:Y:S01]  /*8330*/  HADD2.F32 R20, -RZ, R30.H0_H0 ;  /* 0x2000001eff147230 */ /* 0x000fe20000004100 */
[----:B------:R-:W-:Y:S09]  /*8340*/  BSSY.RECONVERGENT B0, `(.L_x_143) ;  /* 0x0000058000007945 */ /* 0x000ff20003800200 */
[----:B-12---:R-:W1:Y:S02]  /*8350*/  LDTM.x16 R4, tmem[UR4+0x20] ;  /* 0x00002004000479ee */ /* 0x006e640008240000 */
        /* <DEDUP_REMOVED lines=59> */
[----:B------:R-:W-:Y:S02]  /*8710*/  LEA R3, R26, UR43, 0x3 ;  /* 0x0000002b1a037c11 */ /* 0x000fe4000f8e18ff */
        /* <DEDUP_REMOVED lines=8> */
[----:B------:R-:W-:Y:S01]  /*87a0*/  @P6 SHF.L.U32 R2, R59, 0x1f, RZ ;  /* 0x0000001f3b026819 */ /* 0x000fe200000006ff */
        /* <DEDUP_REMOVED lines=17> */
.L_x_144:
[----:B------:R-:W-:Y:S05]  /*88c0*/  BSYNC.RECONVERGENT B0 ;  /* 0x0000000000007941 */ /* 0x000fea0003800200 */
.L_x_143:
        /* <DEDUP_REMOVED lines=19> */
.L_x_148:
[----:B------:R-:W-:Y:S05]  /*8a00*/  BSYNC B0 ;  /* 0x0000000000007941 */ /* 0x000fea0003800000 */
.L_x_147:
[----:B------:R-:W-:Y:S11]  /*8a10*/  ISETP.NE.AND P0, PT, R64, RZ, PT ;  /* 0x000000ff4000720c */ /* 0x000ff60003f05270 */
[----:B------:R-:W-:Y:S02]  /*8a20*/  @!UPT UIADD3 URZ, UPT, UPT, URZ, URZ, URZ ;  /* 0x000000fffffff290 */ /* 0x000fe4000fffe0ff */
[----:B------:R3:W4:Y:S04]  /*8a30*/  @P0 LDS.128 R28, [R26+UR43+0x200] ;  /* 0x0002002b1a1c0984 */ /* 0x0007280008000c00 */
[----:B------:R3:W1:Y:S02]  /*8a40*/  @P0 LDS.128 R36, [R65+0x200] ;  /* 0x0002000041240984 */ /* 0x0006640000000c00 */
.L_x_146:
[----:B------:R-:W-:Y:S05]  /*8a50*/  BSYNC B1 ;  /* 0x0000000000017941 */ /* 0x000fea0003800000 */
.L_x_145:
[----:B--2---:R-:W-:Y:S05]  /*8a60*/  VIADD R0, R25, 0x30 ;  /* 0x0000003019007836 */ /* 0x004fea0000000000 */
[----:B------:R-:W-:Y:S04]  /*8a70*/  SHF.R.U32.HI R0, RZ, 0x15, R0 ;  /* 0x00000015ff007819 */ /* 0x000fe80000011600 */
[----:B------:R-:W-:Y:S11]  /*8a80*/  LOP3.LUT P0, RZ, R0, 0x3, R47, 0x48, !PT ;  /* 0x0000000300ff7812 */ /* 0x000ff6000780482f */
[----:B------:R-:W-:Y:S02]  /*8a90*/  @!UPT UIADD3 URZ, UPT, UPT, URZ, URZ, URZ ;  /* 0x000000fffffff290 */ /* 0x000fe4000fffe0ff */
[----:B------:R-:W-:Y:S05]  /*8aa0*/  @!P0 BRA `(.L_x_150) ;  /* 0x0000000000408947 */ /* 0x000fea0003800000 */
[----:B------:R-:W2:Y:S01]  /*8ab0*/  LDCU.64 UR8, c[0x4][0x70] ;  /* 0x01000e00ff0877ac */ /* 0x000ea20008000a00 */
[----:B------:R-:W-:Y:S01]  /*8ac0*/  MOV R3, 0x0 ;  /* 0x0000000000037802 */ /* 0x000fe20000000f00 */
        /* <DEDUP_REMOVED lines=14> */
.L_x_150:
[----:B------:R-:W-:Y:S01]  /*8bb0*/  ISETP.NE.AND P0, PT, R60, RZ, PT ;  /* 0x000000ff3c00720c */ /* 0x000fe20003f05270 */
[----:B------:R-:W-:Y:S05]  /*8bc0*/  WARPSYNC.ALL ;  /* 0x0000000000007948 */ /* 0x000fea0003800000 */
[----:B------:R-:W-:Y:S01]  /*8bd0*/  R2UR UR4, R25 ;  /* 0x00000000190472ca */ /* 0x000fe200000e0000 */
[--C-:B----4-:R-:W-:Y:S01]  /*8be0*/  HADD2.F32 R20, -RZ, R28.reuse.H0_H0 ;  /* 0x2000001cff147230 */ /* 0x110fe20000004100 */
[----:B------:R-:W-:Y:S01]  /*8bf0*/  IADD3 R53, PT, PT, R53, 0x160, RZ ;  /* 0x0000016035357810 */ /* 0x000fe20007ffe0ff */
[----:B------:R-:W-:Y:S01]  /*8c00*/  HADD2.F32 R21, -RZ, R28.H1_H1 ;  /* 0x3000001cff157230 */ /* 0x000fe20000004100 */
[----:B------:R-:W-:Y:S01]  /*8c10*/  BSSY.RECONVERGENT B0, `(.L_x_151) ;  /* 0x0000054000007945 */ /* 0x000fe20003800200 */
[--C-:B------:R-:W-:Y:S01]  /*8c20*/  HADD2.F32 R25, -RZ, R29.reuse.H0_H0 ;  /* 0x2000001dff197230 */ /* 0x100fe20000004100 */
[----:B------:R-:W-:Y:S01]  /*8c30*/  LOP3.LUT R53, R53, 0xfefffff8, RZ, 0xc0, !PT ;  /* 0xfefffff835357812 */ /* 0x000fe200078ec0ff */
[----:B---3--:R-:W-:Y:S02]  /*8c40*/  HADD2.F32 R26, -RZ, R29.H1_H1 ;  /* 0x3000001dff1a7230 */ /* 0x008fe40000004100 */
[--C-:B------:R-:W-:Y:S02]  /*8c50*/  HADD2.F32 R28, -RZ, R30.reuse.H0_H0 ;  /* 0x2000001eff1c7230 */ /* 0x100fe40000004100 */
[----:B------:R-:W-:Y:S02]  /*8c60*/  HADD2.F32 R29, -RZ, R30.H1_H1 ;  /* 0x3000001eff1d7230 */ /* 0x000fe40000004100 */
[----:B-1----:R-:W1:Y:S01]  /*8c70*/  LDTM.x16 R4, tmem[UR4+0x30] ;  /* 0x00003004000479ee */ /* 0x002e620008240000 */
[----:B------:R-:W-:Y:S01]  /*8c80*/  NOP ;  /* 0x0000000000007918 */ /* 0x000fe20000000000 */
[----:B-1----:R1:W-:Y:S01]  /*8c90*/  SYNCS.ARRIVE.TRANS64.RED.A1T0 RZ, [R53+URZ], RZ ;  /* 0x000000ff35ff79a7 */ /* 0x0023e200081004ff */
[--C-:B------:R-:W-:Y:S02]  /*8ca0*/  HADD2.F32 R30, -RZ, R31.reuse.H0_H0 ;  /* 0x2000001fff1e7230 */ /* 0x100fe40000004100 */
[----:B------:R-:W-:Y:S02]  /*8cb0*/  HADD2.F32 R31, -RZ, R31.H1_H1 ;  /* 0x3000001fff1f7230 */ /* 0x000fe40000004100 */
        /* <DEDUP_REMOVED lines=8> */
[C---:B------:R-:W-:Y:S01]  /*8d40*/  FMUL R4, R24.reuse, R4 ;  /* 0x0000000418047220 */ /* 0x040fe20000400000 */
[C---:B------:R-:W-:Y:S01]  /*8d50*/  FMUL R5, R24.reuse, R5 ;  /* 0x0000000518057220 */ /* 0x040fe20000400000 */
[C---:B------:R-:W-:Y:S01]  /*8d60*/  FMUL R6, R24.reuse, R6 ;  /* 0x0000000618067220 */ /* 0x040fe20000400000 */
[C---:B------:R-:W-:Y:S01]  /*8d70*/  FMUL R7, R24.reuse, R7 ;  /* 0x0000000718077220 */ /* 0x040fe20000400000 */
[C---:B------:R-:W-:Y:S01]  /*8d80*/  FFMA R4, R27.reuse, R20, R4 ;  /* 0x000000141b047223 */ /* 0x040fe20000000004 */
        /* <DEDUP_REMOVED lines=15> */
[C---:B------:R-:W-:Y:S01]  /*8e80*/  FMUL R12, R24.reuse, R16 ;  /* 0x00000010180c7220 */ /* 0x040fe20000400000 */
[C---:B------:R-:W-:Y:S01]  /*8e90*/  FFMA R0, R27.reuse, R32, R0 ;  /* 0x000000201b007223 */ /* 0x040fe20000000000 */
[C---:B------:R-:W-:Y:S01]  /*8ea0*/  FMUL R13, R24.reuse, R17 ;  /* 0x00000011180d7220 */ /* 0x040fe20000400000 */
[----:B------:R-:W-:Y:S01]  /*8eb0*/  FFMA R2, R27, R33, R2 ;  /* 0x000000211b027223 */ /* 0x000fe20000000002 */
[----:B------:R-:W-:Y:S01]  /*8ec0*/  F2FP.F16.F32.PACK_AB R4, R5, R4 ;  /* 0x000000040504723e */ /* 0x000fe200000000ff */
[C---:B------:R-:W-:Y:S01]  /*8ed0*/  FMUL R14, R24.reuse, R18 ;  /* 0x00000012180e7220 */ /* 0x040fe20000400000 */
[----:B------:R-:W-:Y:S01]  /*8ee0*/  FFMA R3, R27, R34, R3 ;  /* 0x000000221b037223 */ /* 0x000fe20000000003 */
[----:B------:R-:W-:Y:S01]  /*8ef0*/  F2FP.F16.F32.PACK_AB R5, R7, R6 ;  /* 0x000000060705723e */ /* 0x000fe200000000ff */
[----:B------:R-:W-:Y:S01]  /*8f00*/  FFMA R15, R27, R35, R15 ;  /* 0x000000231b0f7223 */ /* 0x000fe2000000000f */
[----:B------:R-:W-:Y:S01]  /*8f10*/  FMUL R19, R24, R19 ;  /* 0x0000001318137220 */ /* 0x000fe20000400000 */
[----:B------:R-:W-:Y:S01]  /*8f20*/  F2FP.F16.F32.PACK_AB R6, R9, R8 ;  /* 0x000000080906723e */ /* 0x000fe200000000ff */
[----:B------:R-:W-:Y:S01]  /*8f30*/  FFMA R12, R27, R36, R12 ;  /* 0x000000241b0c7223 */ /* 0x000fe2000000000c */
[----:B------:R-:W-:Y:S01]  /*8f40*/  F2FP.F16.F32.PACK_AB R7, R11, R10 ;  /* 0x0000000a0b07723e */ /* 0x000fe200000000ff */
[C---:B------:R-:W-:Y:S01]  /*8f50*/  FFMA R13, R27.reuse, R37, R13 ;  /* 0x000000251b0d7223 */ /* 0x040fe2000000000d */
[C---:B------:R-:W-:Y:S01]  /*8f60*/  FFMA R14, R27.reuse, R38, R14 ;  /* 0x000000261b0e7223 */ /* 0x040fe2000000000e */
[----:B------:R-:W-:Y:S01]  /*8f70*/  FFMA R19, R27, R39, R19 ;  /* 0x000000271b137223 */ /* 0x000fe20000000013 */
[----:B------:R-:W-:Y:S01]  /*8f80*/  F2FP.F16.F32.PACK_AB R16, R2, R0 ;  /* 0x000000000210723e */ /* 0x000fe200000000ff */
[----:B------:R1:W-:Y:S01]  /*8f90*/  STS.128 [R56+UR43+0x3200], R4 ;  /* 0x0032000438007988 */ /* 0x0003e20008000c2b */
        /* <DEDUP_REMOVED lines=27> */
.L_x_152:
[----:B------:R-:W-:Y:S05]  /*9150*/  BSYNC.RECONVERGENT B0 ;  /* 0x0000000000007941 */ /* 0x000fea0003800200 */
.L_x_151:
[----:B------:R-:W-:Y:S01]  /*9160*/  BAR.SYNC.DEFER_BLOCKING 0x1, 0x80 ;  /* 0x0042000000007b1d */ /* 0x000fe20000010000 */
[----:B------:R-:W-:Y:S01]  /*9170*/  UISETP.NE.AND UP0, UPT, UR52, -0x4, UPT ;  /* 0xfffffffc3400788c */ /* 0x000fe2000bf05270 */
[----:B------:R-:W-:Y:S08]  /*9180*/  IADD3 R22, PT, PT, R22, 0x1, RZ ;  /* 0x0000000116167810 */ /* 0x000ff00007ffe0ff */
[----:B------:R-:W-:Y:S05]  /*9190*/  BRA.U !UP0, `(.L_x_153) ;  /* 0x0000000108287547 */ /* 0x000fea000b800000 */
[----:B------:R-:W-:Y:S01]  /*91a0*/  ISETP.NE.AND P0, PT, R61, RZ, PT ;  /* 0x000000ff3d00720c */ /* 0x000fe20003f05270 */
[----:B------:R-:W-:Y:S01]  /*91b0*/  IMAD.U32 R2, RZ, RZ, UR46 ;  /* 0x0000002eff027e24 */ /* 0x000fe2000f8e00ff */
[----:B------:R-:W-:Y:S01]  /*91c0*/  UIADD3 UR4, UPT, UPT, UR46, 0x1, URZ ;  /* 0x000000012e047890 */ /* 0x000fe2000fffe0ff */
[----:B------:R-:W-:Y:S03]  /*91d0*/  IMAD.U32 R0, RZ, RZ, UR47 ;  /* 0x0000002fff007e24 */ /* 0x000fe6000f8e00ff */
[----:B------:R-:W-:Y:S04]  /*91e0*/  UISETP.NE.AND UP0, UPT, UR4, 0x4, UPT ;  /* 0x000000040400788c */ /* 0x000fe8000bf05270 */
[----:B------:R-:W-:Y:S03]  /*91f0*/  USEL UR46, UR4, URZ, UP0 ;  /* 0x000000ff042e7287 */ /* 0x000fe60008000000 */
[----:B------:R-:W-:Y:S05]  /*9200*/  @P0 LEA R2, R2, UR43, 0x3 ;  /* 0x0000002b02020c11 */ /* 0x000fea000f8e18ff */
[----:B------:R-:W-:Y:S05]  /*9210*/  @P0 VIADD R2, R2, 0xf0 ;  /* 0x000000f002020836 */ /* 0x000fea0000000000 */
[----:B------:R-:W-:Y:S04]  /*9220*/  @P0 PRMT R0, R0, 0x654, R2 ;  /* 0x0000065400000816 */ /* 0x000fe80000000002 */
[----:B------:R2:W-:Y:S03]  /*9230*/  @P0 SYNCS.ARRIVE.TRANS64.RED.A1T0 RZ, [R0+URZ], RZ ;  /* 0x000000ff00ff09a7 */ /* 0x0005e600081004ff */
.L_x_153:
[----:B------:R-:W-:Y:S01]  /*9240*/  R2UR UR4, R50 ;  /* 0x00000000320472ca */ /* 0x000fe200000e0000 */
[----:B------:R-:W-:Y:S01]  /*9250*/  UISETP.NE.AND UP0, UPT, UR62, URZ, UPT ;  /* 0x000000ff3e00728c */ /* 0x000fe2000bf05270 */
[----:B------:R-:W-:Y:S01]  /*9260*/  ISETP.NE.AND P0, PT, R55, 0x2, PT ;  /* 0x000000023700780c */ /* 0x000fe20003f05270 */
[----:B------:R-:W-:Y:S01]  /*9270*/  UIADD3 UR31, UPT, UPT, UR38, UR63, URZ ;  /* 0x0000003f261f7290 */ /* 0x000fe2000fffe0ff */
[----:B------:R-:W-:Y:S01]  /*9280*/  ISETP.NE.AND P1, PT, R22, 0x4, PT ;  /* 0x000000041600780c */ /* 0x000fe20003f25270 */
[----:B------:R-:W-:Y:S01]  /*9290*/  UIADD3 UR52, UPT, UPT, UR52, 0x4, URZ ;  /* 0x0000000434347890 */ /* 0x000fe2000fffe0ff */
[----:B------:R-:W-:Y:S01]  /*92a0*/  SEL R2, RZ, 0x1, P0 ;  /* 0x00000001ff027807 */ /* 0x000fe20000000000 */
[----:B------:R-:W-:Y:S01]  /*92b0*/  UMOV UR36, UR61 ;  /* 0x0000003d00247c82 */ /* 0x000fe20008000000 */
[----:B--2---:R-:W-:Y:S02]  /*92c0*/  SEL R0, RZ, 0x1, P1 ;  /* 0x00000001ff007807 */ /* 0x004fe40000800000 */
[----:B------:R-:W-:Y:S02]  /*92d0*/  LOP3.LUT R57, R57, R2, RZ, 0x3c, !PT ;  /* 0x0000000239397212 */ /* 0x000fe400078e3cff */
[----:B------:R-:W-:Y:S01]  /*92e0*/  LOP3.LUT R58, R58, R0, RZ, 0x3c, !PT ;  /* 0x000000003a3a7212 */ /* 0x000fe200078e3cff */
[----:B------:R-:W-:Y:S01]  /*92f0*/  UIADD3 UR30, UPT, UPT, UR37, UR4, URZ ;  /* 0x00000004251e7290 */ /* 0x000fe2000fffe0ff */
[----:B------:R-:W-:Y:S02]  /*9300*/  SEL R55, R55, RZ, P0 ;  /* 0x000000ff37377207 */ /* 0x000fe40000000000 */
[----:B------:R-:W-:Y:S01]  /*9310*/  SEL R22, R22, RZ, P1 ;  /* 0x000000ff16167207 */ /* 0x000fe20000800000 */
[----:B------:R-:W-:Y:S08]  /*9320*/  BRA.U UP0, `(.L_x_154) ;  /* 0xffffffcd005c7547 */ /* 0x000ff0000b83ffff */
[----:B------:R-:W-:-:S13]  /*9330*/  R2UR UR4, R51 ;  /* 0x00000000330472ca */ /* 0x000fda00000e0000 */
[----:B------:R-:W-:-:S09]  /*9340*/  UISETP.NE.AND UP0, UPT, UR4, URZ, UPT ;  /* 0x000000ff0400728c */ /* 0x000fd2000bf05270 */
[----:B------:R-:W-:Y:S05]  /*9350*/  BRA.U !UP0, `(.L_x_155) ;  /* 0x0000000108487547 */ /* 0x000fea000b800000 */
[----:B------:R-:W2:Y:S02]  /*9360*/  LDCU.64 UR4, c[0x0][0x890] ;  /* 0x00011200ff0477ac */ /* 0x000ea40008000a00 */
[----:B--2---:R-:W-:-:S04]  /*9370*/  UISETP.NE.U32.AND UP0, UPT, UR4, URZ, UPT ;  /* 0x000000ff0400728c */ /* 0x004fc8000bf05070 */
[----:B------:R-:W-:-:S09]  /*9380*/  UISETP.NE.AND.EX UP0, UPT, UR5, URZ, UPT, UP0 ;  /* 0x000000ff0500728c */ /* 0x000fd2000bf05300 */
[----:B------:R-:W-:Y:S05]  /*9390*/  BRA.U UP0, `(.L_x_156) ;  /* 0x00000001000c7547 */ /* 0x000fea000b800000 */
[----:B------:R-:W-:-:S13]  /*93a0*/  FSETP.NEU.AND P0, PT, R27, RZ, PT ;  /* 0x000000ff1b00720b */ /* 0x000fda0003f0d000 */
[----:B------:R-:W-:Y:S05]  /*93b0*/  @!P0 EXIT ;  /* 0x000000000000894d */ /* 0x000fea0003800000 */
[----:B------:R-:W-:Y:S05]  /*93c0*/  BRA `(.L_x_155) ;  /* 0x00000000002c7947 */ /* 0x000fea0003800000 */
.L_x_156:
[----:B------:R-:W-:Y:S01]  /*93d0*/  ISETP.NE.AND P0, PT, R54, RZ, PT ;  /* 0x000000ff3600720c */ /* 0x000fe20003f05270 */
[----:B------:R-:W-:-:S12]  /*93e0*/  BSSY.RECONVERGENT B0, `(.L_x_155) ;  /* 0x0000009000007945 */ /* 0x000fd80003800200 */
[----:B------:R-:W-:Y:S05]  /*93f0*/  @P0 BRA `(.L_x_157) ;  /* 0x0000000000140947 */ /* 0x000fea0003800000 */
[----:B------:R-:W2:Y:S02]  /*9400*/  LDCU.64 UR4, c[0x0][0x888] ;  /* 0x00011100ff0477ac */ /* 0x000ea40008000a00 */
[----:B--2---:R-:W-:-:S04]  /*9410*/  ISETP.NE.U32.AND P0, PT, RZ, UR4, PT ;  /* 0x00000004ff007c0c */ /* 0x004fc8000bf05070 */
[----:B------:R-:W-:-:S13]  /*9420*/  ISETP.NE.AND.EX P0, PT, RZ, UR5, PT, P0 ;  /* 0x00000005ff007c0c */ /* 0x000fda000bf05300 */
[----:B------:R-:W-:Y:S05]  /*9430*/  @!P0 EXIT ;  /* 0x000000000000894d */ /* 0x000fea0003800000 */
[----:B------:R-:W-:Y:S05]  /*9440*/  BRA `(.L_x_158) ;  /* 0x0000000000087947 */ /* 0x000fea0003800000 */
.L_x_157:
[----:B------:R-:W-:-:S13]  /*9450*/  FSETP.NEU.AND P0, PT, R27, RZ, PT ;  /* 0x000000ff1b00720b */ /* 0x000fda0003f0d000 */
[----:B------:R-:W-:Y:S05]  /*9460*/  @!P0 EXIT ;  /* 0x000000000000894d */ /* 0x000fea0003800000 */
.L_x_158:
[----:B------:R-:W-:Y:S05]  /*9470*/  BSYNC.RECONVERGENT B0 ;  /* 0x0000000000007941 */ /* 0x000fea0003800200 */
.L_x_155:
[----:B------:R-:W-:Y:S01]  /*9480*/  ULEA UR4, UR46, UR43, 0x3 ;  /* 0x0000002b2e047291 */ /* 0x000fe2000f8e18ff */
[----:B------:R-:W-:-:S04]  /*9490*/  DEPBAR.LE SB0, 0x0 ;  /* 0x000080000000791a */ /* 0x000fc80000000000 */
[----:B------:R-:W-:-:S04]  /*94a0*/  UIADD3 UR4, UPT, UPT, UR4, 0xf0, URZ ;  /* 0x000000f004047890 */ /* 0x000fc8000fffe0ff */
[----:B------:R-:W-:-:S09]  /*94b0*/  UPRMT UR4, UR47, 0x654, UR4 ;  /* 0x000006542f047896 */ /* 0x000fd20008000004 */
[----:B------:R-:W-:Y:S01]  /*94c0*/  SYNCS.ARRIVE.TRANS64.RED.A1T0 RZ, [UR4], RZ ;  /* 0x000000ffffff79a7 */ /* 0x000fe20008100404 */
[----:B------:R-:W-:Y:S05]  /*94d0*/  EXIT ;  /* 0x000000000000794d */ /* 0x000fea0003800000 */
.L_x_25:
[----:B--2---:R2:W3:Y:S02]  /*94e0*/  SYNCS.PHASECHK.TRANS64.TRYWAIT P0, [R0+URZ+0x190], R2 ;  /* 0x00019002000075a7 */ /* 0x0044e400080011ff */
[----:B---3--:R-:W-:Y:S05]  /*94f0*/  @!P0 NANOSLEEP.SYNCS 0x989680 ;  /* 0x009896800000895d */ /* 0x008fea0003900000 */
[----:B------:R-:W3:Y:S02]  /*9500*/  @!P0 SYNCS.PHASECHK.TRANS64 P0, [R0+URZ+0x190], R2 ;  /* 0x00019002000085a7 */ /* 0x000ee400080010ff */
[----:B---3--:R-:W-:Y:S05]  /*9510*/  @!P0 BRA `(.L_x_25) ;  /* 0xfffffffc00f08947 */ /* 0x008fea000383ffff */
[----:B------:R-:W-:Y:S05]  /*9520*/  BRA `(.L_x_159) ;  /* 0xffffff8400847947 */ /* 0x000fea000383ffff */
.L_x_28:
[----:B-1----:R-:W-:-:S07]  /*9530*/  MOV R0, UR33 ;  /* 0x0000002100007c02 */ /* 0x002fce0008000f00 */
.L_x_160:
[----:B-1----:R1:W2:Y:S02]  /*9540*/  SYNCS.PHASECHK.TRANS64.TRYWAIT P0, [R0+URZ+0x68], R3 ;  /* 0x00006803000075a7 */ /* 0x0022a400080011ff */
[----:B--2---:R-:W-:Y:S05]  /*9550*/  @!P0 NANOSLEEP.SYNCS 0x989680 ;  /* 0x009896800000895d */ /* 0x004fea0003900000 */
[----:B------:R-:W2:Y:S02]  /*9560*/  @!P0 SYNCS.PHASECHK.TRANS64 P0, [R0+URZ+0x68], R3 ;  /* 0x00006803000085a7 */ /* 0x000ea400080010ff */
[----:B--2---:R-:W-:Y:S05]  /*9570*/  @!P0 BRA `(.L_x_160) ;  /* 0xfffffffc00f08947 */ /* 0x004fea000383ffff */
[----:B------:R-:W-:Y:S05]  /*9580*/  BRA `(.L_x_27) ;  /* 0xffffff8400d87947 */ /* 0x000fea000383ffff */
.L_x_35:
[----:B-1----:R-:W-:-:S07]  /*9590*/  MOV R0, UR17 ;  /* 0x0000001100007c02 */ /* 0x002fce0008000f00 */
.L_x_161:
[----:B-1----:R1:W2:Y:S02]  /*95a0*/  SYNCS.PHASECHK.TRANS64.TRYWAIT P0, [R0+URZ+0x68], R3 ;  /* 0x00006803000075a7 */ /* 0x0022a400080011ff */
[----:B--2---:R-:W-:Y:S05]  /*95b0*/  @!P0 NANOSLEEP.SYNCS 0x989680 ;  /* 0x009896800000895d */ /* 0x004fea0003900000 */
[----:B------:R-:W2:Y:S02]  /*95c0*/  @!P0 SYNCS.PHASECHK.TRANS64 P0, [R0+URZ+0x68], R3 ;  /* 0x00006803000085a7 */ /* 0x000ea400080010ff */
[----:B--2---:R-:W-:Y:S05]  /*95d0*/  @!P0 BRA `(.L_x_161) ;  /* 0xfffffffc00f08947 */ /* 0x004fea000383ffff */
[----:B------:R-:W-:Y:S05]  /*95e0*/  BRA `(.L_x_34) ;  /* 0xffffff88009c7947 */ /* 0x000fea000383ffff */
.L_x_40:
[----:B-1----:R1:W2:Y:S02]  /*95f0*/  SYNCS.PHASECHK.TRANS64.TRYWAIT P0, [R3+URZ+0x120], R0 ;  /* 0x00012000030075a7 */ /* 0x0022a400080011ff */
[----:B--2---:R-:W-:Y:S05]  /*9600*/  @!P0 NANOSLEEP.SYNCS 0x989680 ;  /* 0x009896800000895d */ /* 0x004fea0003900000 */
[----:B------:R-:W2:Y:S02]  /*9610*/  @!P0 SYNCS.PHASECHK.TRANS64 P0, [R3+URZ+0x120], R0 ;  /* 0x00012000030085a7 */ /* 0x000ea400080010ff */
[----:B--2---:R-:W-:Y:S05]  /*9620*/  @!P0 BRA `(.L_x_40) ;  /* 0xfffffffc00f08947 */ /* 0x004fea000383ffff */
[----:B------:R-:W-:Y:S05]  /*9630*/  BRA `(.L_x_162) ;  /* 0xffffff8c00487947 */ /* 0x000fea000383ffff */
.L_x_44:
[----:B------:R-:W-:-:S07]  /*9640*/  MOV R0, UR4 ;  /* 0x0000000400007c02 */ /* 0x000fce0008000f00 */
.L_x_163:
[----:B-1----:R1:W2:Y:S02]  /*9650*/  SYNCS.PHASECHK.TRANS64.TRYWAIT P0, [R0+URZ], R2 ;  /* 0x00000002000075a7 */ /* 0x0022a400080011ff */
[----:B--2---:R-:W-:Y:S05]  /*9660*/  @!P0 NANOSLEEP.SYNCS 0x989680 ;  /* 0x009896800000895d */ /* 0x004fea0003900000 */
[----:B------:R-:W2:Y:S02]  /*9670*/  @!P0 SYNCS.PHASECHK.TRANS64 P0, [R0+URZ], R2 ;  /* 0x00000002000085a7 */ /* 0x000ea400080010ff */
[----:B--2---:R-:W-:Y:S05]  /*9680*/  @!P0 BRA `(.L_x_163) ;  /* 0xfffffffc00f08947 */ /* 0x004fea000383ffff */
[----:B------:R-:W-:Y:S05]  /*9690*/  BRA `(.L_x_164) ;  /* 0xffffff9000f07947 */ /* 0x000fea000383ffff */
.L_x_45:
[----:B------:R-:W-:-:S07]  /*96a0*/  MOV R0, UR5 ;  /* 0x0000000500007c02 */ /* 0x000fce0008000f00 */
.L_x_165:
[----:B-1----:R1:W2:Y:S02]  /*96b0*/  SYNCS.PHASECHK.TRANS64.TRYWAIT P0, [R0+URZ], R3 ;  /* 0x00000003000075a7 */ /* 0x0022a400080011ff */
[----:B--2---:R-:W-:Y:S05]  /*96c0*/  @!P0 NANOSLEEP.SYNCS 0x989680 ;  /* 0x009896800000895d */ /* 0x004fea0003900000 */
[----:B------:R-:W2:Y:S02]  /*96d0*/  @!P0 SYNCS.PHASECHK.TRANS64 P0, [R0+URZ], R3 ;  /* 0x00000003000085a7 */ /* 0x000ea400080010ff */
[----:B--2---:R-:W-:Y:S05]  /*96e0*/  @!P0 BRA `(.L_x_165) ;  /* 0xfffffffc00f08947 */ /* 0x004fea000383ffff */
[----:B------:R-:W-:Y:S05]  /*96f0*/  BRA `(.L_x_166) ;  /* 0xffffff9000fc7947 */ /* 0x000fea000383ffff */
.L_x_46:
[----:B------:R-:W-:-:S07]  /*9700*/  MOV R0, UR5 ;  /* 0x0000000500007c02 */ /* 0x000fce0008000f00 */
.L_x_167:
[----:B-1----:R1:W2:Y:S02]  /*9710*/  SYNCS.PHASECHK.TRANS64.TRYWAIT P0, [R0+URZ], R3 ;  /* 0x00000003000075a7 */ /* 0x0022a400080011ff */
[----:B--2---:R-:W-:Y:S05]  /*9720*/  @!P0 NANOSLEEP.SYNCS 0x989680 ;  /* 0x009896800000895d */ /* 0x004fea0003900000 */
[----:B------:R-:W2:Y:S02]  /*9730*/  @!P0 SYNCS.PHASECHK.TRANS64 P0, [R0+URZ], R3 ;  /* 0x00000003000085a7 */ /* 0x000ea400080010ff */
[----:B--2---:R-:W-:Y:S05]  /*9740*/  @!P0 BRA `(.L_x_167) ;  /* 0xfffffffc00f08947 */ /* 0x004fea000383ffff */
[----:B------:R-:W-:Y:S05]  /*9750*/  BRA `(.L_x_168) ;  /* 0xffffff9400087947 */ /* 0x000fea000383ffff */
.L_x_47:
[----:B------:R-:W-:-:S07]  /*9760*/  MOV R0, UR5 ;  /* 0x0000000500007c02 */ /* 0x000fce0008000f00 */
.L_x_169:
[----:B-1----:R1:W2:Y:S02]  /*9770*/  SYNCS.PHASECHK.TRANS64.TRYWAIT P0, [R0+URZ], R3 ;  /* 0x00000003000075a7 */ /* 0x0022a400080011ff */
[----:B--2---:R-:W-:Y:S05]  /*9780*/  @!P0 NANOSLEEP.SYNCS 0x989680 ;  /* 0x009896800000895d */ /* 0x004fea0003900000 */
[----:B------:R-:W2:Y:S02]  /*9790*/  @!P0 SYNCS.PHASECHK.TRANS64 P0, [R0+URZ], R3 ;  /* 0x00000003000085a7 */ /* 0x000ea400080010ff */
[----:B--2---:R-:W-:Y:S05]  /*97a0*/  @!P0 BRA `(.L_x_169) ;  /* 0xfffffffc00f08947 */ /* 0x004fea000383ffff */
[----:B------:R-:W-:Y:S05]  /*97b0*/  BRA `(.L_x_170) ;  /* 0xffffff9400147947 */ /* 0x000fea000383ffff */
.L_x_48:
[----:B------:R-:W-:-:S07]  /*97c0*/  MOV R0, UR5 ;  /* 0x0000000500007c02 */ /* 0x000fce0008000f00 */
.L_x_171:
[----:B-1----:R1:W2:Y:S02]  /*97d0*/  SYNCS.PHASECHK.TRANS64.TRYWAIT P0, [R0+URZ], R3 ;  /* 0x00000003000075a7 */ /* 0x0022a400080011ff */
[----:B--2---:R-:W-:Y:S05]  /*97e0*/  @!P0 NANOSLEEP.SYNCS 0x989680 ;  /* 0x009896800000895d */ /* 0x004fea0003900000 */
[----:B------:R-:W2:Y:S02]  /*97f0*/  @!P0 SYNCS.PHASECHK.TRANS64 P0, [R0+URZ], R3 ;  /* 0x00000003000085a7 */ /* 0x000ea400080010ff */
[----:B--2---:R-:W-:Y:S05]  /*9800*/  @!P0 BRA `(.L_x_171) ;  /* 0xfffffffc00f08947 */ /* 0x004fea000383ffff */
[----:B------:R-:W-:Y:S05]  /*9810*/  BRA `(.L_x_172) ;  /* 0xffffff9400207947 */ /* 0x000fea000383ffff */
.L_x_49:
[----:B------:R-:W-:-:S07]  /*9820*/  MOV R0, UR5 ;  /* 0x0000000500007c02 */ /* 0x000fce0008000f00 */
.L_x_173:
[----:B-1----:R1:W2:Y:S02]  /*9830*/  SYNCS.PHASECHK.TRANS64.TRYWAIT P0, [R0+URZ], R3 ;  /* 0x00000003000075a7 */ /* 0x0022a400080011ff */
[----:B--2---:R-:W-:Y:S05]  /*9840*/  @!P0 NANOSLEEP.SYNCS 0x989680 ;  /* 0x009896800000895d */ /* 0x004fea0003900000 */
[----:B------:R-:W2:Y:S02]  /*9850*/  @!P0 SYNCS.PHASECHK.TRANS64 P0, [R0+URZ], R3 ;  /* 0x00000003000085a7 */ /* 0x000ea400080010ff */
[----:B--2---:R-:W-:Y:S05]  /*9860*/  @!P0 BRA `(.L_x_173) ;  /* 0xfffffffc00f08947 */ /* 0x004fea000383ffff */
[----:B------:R-:W-:Y:S05]  /*9870*/  BRA `(.L_x_174) ;  /* 0xffffff94002c7947 */ /* 0x000fea000383ffff */
.L_x_50:
[----:B------:R-:W-:-:S07]  /*9880*/  MOV R0, UR5 ;  /* 0x0000000500007c02 */ /* 0x000fce0008000f00 */
.L_x_175:
[----:B-1----:R1:W2:Y:S02]  /*9890*/  SYNCS.PHASECHK.TRANS64.TRYWAIT P0, [R0+URZ], R3 ;  /* 0x00000003000075a7 */ /* 0x0022a400080011ff */
[----:B--2---:R-:W-:Y:S05]  /*98a0*/  @!P0 NANOSLEEP.SYNCS 0x989680 ;  /* 0x009896800000895d */ /* 0x004fea0003900000 */
[----:B------:R-:W2:Y:S02]  /*98b0*/  @!P0 SYNCS.PHASECHK.TRANS64 P0, [R0+URZ], R3 ;  /* 0x00000003000085a7 */ /* 0x000ea400080010ff */
[----:B--2---:R-:W-:Y:S05]  /*98c0*/  @!P0 BRA `(.L_x_175) ;  /* 0xfffffffc00f08947 */ /* 0x004fea000383ffff */
[----:B------:R-:W-:Y:S05]  /*98d0*/  BRA `(.L_x_176) ;  /* 0xffffff9400387947 */ /* 0x000fea000383ffff */
.L_x_51:
[----:B------:R-:W-:-:S07]  /*98e0*/  MOV R0, UR5 ;  /* 0x0000000500007c02 */ /* 0x000fce0008000f00 */
.L_x_177:
[----:B-1----:R1:W2:Y:S02]  /*98f0*/  SYNCS.PHASECHK.TRANS64.TRYWAIT P0, [R0+URZ], R3 ;  /* 0x00000003000075a7 */ /* 0x0022a400080011ff */
[----:B--2---:R-:W-:Y:S05]  /*9900*/  @!P0 NANOSLEEP.SYNCS 0x989680 ;  /* 0x009896800000895d */ /* 0x004fea0003900000 */
[----:B------:R-:W2:Y:S02]  /*9910*/  @!P0 SYNCS.PHASECHK.TRANS64 P0, [R0+URZ], R3 ;  /* 0x00000003000085a7 */ /* 0x000ea400080010ff */
[----:B--2---:R-:W-:Y:S05]  /*9920*/  @!P0 BRA `(.L_x_177) ;  /* 0xfffffffc00f08947 */ /* 0x004fea000383ffff */
[----:B------:R-:W-:Y:S05]  /*9930*/  BRA `(.L_x_178) ;  /* 0xffffff9400447947 */ /* 0x000fea000383ffff */
.L_x_52:
[----:B------:R-:W-:-:S07]  /*9940*/  MOV R0, UR5 ;  /* 0x0000000500007c02 */ /* 0x000fce0008000f00 */
.L_x_179:
[----:B-1----:R1:W2:Y:S02]  /*9950*/  SYNCS.PHASECHK.TRANS64.TRYWAIT P0, [R0+URZ], R3 ;  /* 0x00000003000075a7 */ /* 0x0022a400080011ff */
[----:B--2---:R-:W-:Y:S05]  /*9960*/  @!P0 NANOSLEEP.SYNCS 0x989680 ;  /* 0x009896800000895d */ /* 0x004fea0003900000 */
[----:B------:R-:W2:Y:S02]  /*9970*/  @!P0 SYNCS.PHASECHK.TRANS64 P0, [R0+URZ], R3 ;  /* 0x00000003000085a7 */ /* 0x000ea400080010ff */
[----:B--2---:R-:W-:Y:S05]  /*9980*/  @!P0 BRA `(.L_x_179) ;  /* 0xfffffffc00f08947 */ /* 0x004fea000383ffff */
[----:B------:R-:W-:Y:S05]  /*9990*/  BRA `(.L_x_180) ;  /* 0xffffff9400507947 */ /* 0x000fea000383ffff */
.L_x_53:
[----:B------:R-:W-:-:S07]  /*99a0*/  MOV R0, UR5 ;  /* 0x0000000500007c02 */ /* 0x000fce0008000f00 */
.L_x_181:
[----:B-1----:R1:W2:Y:S02]  /*99b0*/  SYNCS.PHASECHK.TRANS64.TRYWAIT P0, [R0+URZ], R3 ;  /* 0x00000003000075a7 */ /* 0x0022a400080011ff */
[----:B--2---:R-:W-:Y:S05]  /*99c0*/  @!P0 NANOSLEEP.SYNCS 0x989680 ;  /* 0x009896800000895d */ /* 0x004fea0003900000 */
[----:B------:R-:W2:Y:S02]  /*99d0*/  @!P0 SYNCS.PHASECHK.TRANS64 P0, [R0+URZ], R3 ;  /* 0x00000003000085a7 */ /* 0x000ea400080010ff */
[----:B--2---:R-:W-:Y:S05]  /*99e0*/  @!P0 BRA `(.L_x_181) ;  /* 0xfffffffc00f08947 */ /* 0x004fea000383ffff */
[----:B------:R-:W-:Y:S05]  /*99f0*/  BRA `(.L_x_182) ;  /* 0xffffff94005c7947 */ /* 0x000fea000383ffff */
.L_x_54:
[----:B------:R-:W-:-:S07]  /*9a00*/  MOV R0, UR5 ;  /* 0x0000000500007c02 */ /* 0x000fce0008000f00 */
.L_x_183:
[----:B-1----:R1:W2:Y:S02]  /*9a10*/  SYNCS.PHASECHK.TRANS64.TRYWAIT P0, [R0+URZ], R3 ;  /* 0x00000003000075a7 */ /* 0x0022a400080011ff */
[----:B--2---:R-:W-:Y:S05]  /*9a20*/  @!P0 NANOSLEEP.SYNCS 0x989680 ;  /* 0x009896800000895d */ /* 0x004fea0003900000 */
[----:B------:R-:W2:Y:S02]  /*9a30*/  @!P0 SYNCS.PHASECHK.TRANS64 P0, [R0+URZ], R3 ;  /* 0x00000003000085a7 */ /* 0x000ea400080010ff */
[----:B--2---:R-:W-:Y:S05]  /*9a40*/  @!P0 BRA `(.L_x_183) ;  /* 0xfffffffc00f08947 */ /* 0x004fea000383ffff */
[----:B------:R-:W-:Y:S05]  /*9a50*/  BRA `(.L_x_184) ;  /* 0xffffff9400687947 */ /* 0x000fea000383ffff */
.L_x_55:
[----:B------:R-:W-:-:S07]  /*9a60*/  MOV R0, UR5 ;  /* 0x0000000500007c02 */ /* 0x000fce0008000f00 */
.L_x_185:
[----:B-1----:R1:W2:Y:S02]  /*9a70*/  SYNCS.PHASECHK.TRANS64.TRYWAIT P0, [R0+URZ], R3 ;  /* 0x00000003000075a7 */ /* 0x0022a400080011ff */
[----:B--2---:R-:W-:Y:S05]  /*9a80*/  @!P0 NANOSLEEP.SYNCS 0x989680 ;  /* 0x009896800000895d */ /* 0x004fea0003900000 */
[----:B------:R-:W2:Y:S02]  /*9a90*/  @!P0 SYNCS.PHASECHK.TRANS64 P0, [R0+URZ], R3 ;  /* 0x00000003000085a7 */ /* 0x000ea400080010ff */
[----:B--2---:R-:W-:Y:S05]  /*9aa0*/  @!P0 BRA `(.L_x_185) ;  /* 0xfffffffc00f08947 */ /* 0x004fea000383ffff */
[----:B------:R-:W-:Y:S05]  /*9ab0*/  BRA `(.L_x_186) ;  /* 0xffffff9400747947 */ /* 0x000fea000383ffff */
.L_x_58:
[----:B--2---:R2:W3:Y:S02]  /*9ac0*/  SYNCS.PHASECHK.TRANS64.TRYWAIT P0, [R2+URZ+0x180], R4 ;  /* 0x00018004020075a7 */ /* 0x0044e400080011ff */
[----:B---3--:R-:W-:Y:S05]  /*9ad0*/  @!P0 NANOSLEEP.SYNCS 0x989680 ;  /* 0x009896800000895d */ /* 0x008fea0003900000 */
[----:B------:R-:W3:Y:S02]  /*9ae0*/  @!P0 SYNCS.PHASECHK.TRANS64 P0, [R2+URZ+0x180], R4 ;  /* 0x00018004020085a7 */ /* 0x000ee400080010ff */
[----:B---3--:R-:W-:Y:S05]  /*9af0*/  @!P0 BRA `(.L_x_58) ;  /* 0xfffffffc00f08947 */ /* 0x008fea000383ffff */
[----:B------:R-:W-:Y:S05]  /*9b00*/  BRA `(.L_x_187) ;  /* 0xffffff9400d07947 */ /* 0x000fea000383ffff */
.L_x_59:
[----:B------:R-:W-:-:S07]  /*9b10*/  MOV R2, UR4 ;  /* 0x0000000400027c02 */ /* 0x000fce0008000f00 */
.L_x_188:
[----:B--2---:R2:W3:Y:S02]  /*9b20*/  SYNCS.PHASECHK.TRANS64.TRYWAIT P0, [R2+URZ+0x130], R5 ;  /* 0x00013005020075a7 */ /* 0x0044e400080011ff */
[----:B---3--:R-:W-:Y:S05]  /*9b30*/  @!P0 NANOSLEEP.SYNCS 0x989680 ;  /* 0x009896800000895d */ /* 0x008fea0003900000 */
[----:B------:R-:W3:Y:S02]  /*9b40*/  @!P0 SYNCS.PHASECHK.TRANS64 P0, [R2+URZ+0x130], R5 ;  /* 0x00013005020085a7 */ /* 0x000ee400080010ff */
[----:B---3--:R-:W-:Y:S05]  /*9b50*/  @!P0 BRA `(.L_x_188) ;  /* 0xfffffffc00f08947 */ /* 0x008fea000383ffff */
[----:B------:R-:W-:Y:S05]  /*9b60*/  BRA `(.L_x_189) ;  /* 0xffffff9400e07947 */ /* 0x000fea000383ffff */
.L_x_60:
[----:B--2---:R2:W3:Y:S02]  /*9b70*/  SYNCS.PHASECHK.TRANS64.TRYWAIT P1, [R2+URZ+0x120], R4 ;  /* 0x00012004020075a7 */ /* 0x0044e400080211ff */
[----:B---3--:R-:W-:Y:S05]  /*9b80*/  @!P1 NANOSLEEP.SYNCS 0x989680 ;  /* 0x009896800000995d */ /* 0x008fea0003900000 */
[----:B------:R-:W3:Y:S02]  /*9b90*/  @!P1 SYNCS.PHASECHK.TRANS64 P1, [R2+URZ+0x120], R4 ;  /* 0x00012004020095a7 */ /* 0x000ee400080210ff */
[----:B---3--:R-:W-:Y:S05]  /*9ba0*/  @!P1 BRA `(.L_x_60) ;  /* 0xfffffffc00f09947 */ /* 0x008fea000383ffff */
[----:B------:R-:W-:Y:S05]  /*9bb0*/  BRA `(.L_x_190) ;  /* 0xffffff9800107947 */ /* 0x000fea000383ffff */
.L_x_63:
[----:B------:R-:W-:-:S07]  /*9bc0*/  MOV R0, UR4 ;  /* 0x0000000400007c02 */ /* 0x000fce0008000f00 */
.L_x_191:
[----:B--2---:R2:W3:Y:S02]  /*9bd0*/  SYNCS.PHASECHK.TRANS64.TRYWAIT P0, [R0+URZ+0x130], R2 ;  /* 0x00013002000075a7 */ /* 0x0044e400080011ff */
[----:B---3--:R-:W-:Y:S05]  /*9be0*/  @!P0 NANOSLEEP.SYNCS 0x989680 ;  /* 0x009896800000895d */ /* 0x008fea0003900000 */
[----:B------:R-:W3:Y:S02]  /*9bf0*/  @!P0 SYNCS.PHASECHK.TRANS64 P0, [R0+URZ+0x130], R2 ;  /* 0x00013002000085a7 */ /* 0x000ee400080010ff */
[----:B---3--:R-:W-:Y:S05]  /*9c00*/  @!P0 BRA `(.L_x_191) ;  /* 0xfffffffc00f08947 */ /* 0x008fea000383ffff */
[----:B------:R-:W-:Y:S05]  /*9c10*/  BRA `(.L_x_62) ;  /* 0xffffff9800647947 */ /* 0x000fea000383ffff */
.L_x_72:
[----:B--2---:R-:W-:-:S04]  /*9c20*/  MOV R5, UR5 ;  /* 0x0000000500057c02 */ /* 0x004fc80008000f00 */
[----:B------:R2:W3:Y:S03]  /*9c30*/  SYNCS.PHASECHK.TRANS64.TRYWAIT P0, [R5+URZ+0x8], R6 ;  /* 0x00000806050075a7 */ /* 0x0004e600080011ff */
[----:B---3--:R-:W-:Y:S05]  /*9c40*/  @!P0 NANOSLEEP.SYNCS 0x989680 ;  /* 0x009896800000895d */ /* 0x008fea0003900000 */
[----:B------:R-:W3:Y:S02]  /*9c50*/  @!P0 SYNCS.PHASECHK.TRANS64 P0, [R5+URZ+0x8], R6 ;  /* 0x00000806050085a7 */ /* 0x000ee400080010ff */
[----:B---3--:R-:W-:Y:S05]  /*9c60*/  @!P0 BRA `(.L_x_72) ;  /* 0xfffffffc00ec8947 */ /* 0x008fea000383ffff */
[----:B------:R-:W-:Y:S05]  /*9c70*/  BRA `(.L_x_71) ;  /* 0xffffff9c00187947 */ /* 0x000fea000383ffff */
.L_x_74:
[----:B------:R-:W-:Y:S01]  /*9c80*/  BSSY B0, `(.L_x_192) ;  /* 0x0000006000007945 */ /* 0x000fe20003800000 */
[----:B------:R-:W-:-:S07]  /*9c90*/  MOV R15, 0xffffffff ;  /* 0xffffffff000f7802 */ /* 0x000fce0000000f00 */
[----:B-12--5:R-:W-:Y:S05]  /*9ca0*/  WARPSYNC.COLLECTIVE R15, `(.L_x_193) ;  /* 0x000000000f0c7348 */ /* 0x026fea0003c00000 */
[----:B------:R-:W-:Y:S02]  /*9cb0*/  ELECT P6, UR79, PT ;  /* 0x00000000004f782f */ /* 0x000fe400038c0000 */
[----:B------:R-:W-:Y:S01]  /*9cc0*/  MOV R14, UR79 ;  /* 0x0000004f000e7c02 */ /* 0x000fe20008000f00 */
[----:B-12--5:R-:W-:Y:S10]  /*9cd0*/  ENDCOLLECTIVE ;  /* 0x000000000000791b */ /* 0x026ff40003800000 */
.L_x_193:
[----:B------:R-:W-:Y:S05]  /*9ce0*/  BSYNC B0 ;  /* 0x0000000000007941 */ /* 0x000fea0003800000 */
.L_x_192:
[----:B------:R-:W-:Y:S05]  /*9cf0*/  BRA `(.L_x_194) ;  /* 0xffffff9c00487947 */ /* 0x000fea000383ffff */
.L_x_76:
[----:B--2---:R-:W-:-:S04]  /*9d00*/  MOV R0, UR5 ;  /* 0x0000000500007c02 */ /* 0x004fc80008000f00 */
[----:B------:R2:W3:Y:S03]  /*9d10*/  SYNCS.PHASECHK.TRANS64.TRYWAIT P0, [R0+URZ+0x8], R4 ;  /* 0x00000804000075a7 */ /* 0x0004e600080011ff */
[----:B---3--:R-:W-:Y:S05]  /*9d20*/  @!P0 NANOSLEEP.SYNCS 0x989680 ;  /* 0x009896800000895d */ /* 0x008fea0003900000 */
[----:B------:R-:W3:Y:S02]  /*9d30*/  @!P0 SYNCS.PHASECHK.TRANS64 P0, [R0+URZ+0x8], R4 ;  /* 0x00000804000085a7 */ /* 0x000ee400080010ff */
[----:B---3--:R-:W-:Y:S05]  /*9d40*/  @!P0 BRA `(.L_x_76) ;  /* 0xfffffffc00ec8947 */ /* 0x008fea000383ffff */
[----:B------:R-:W-:Y:S05]  /*9d50*/  BRA `(.L_x_75) ;  /* 0xffffff9c004c7947 */ /* 0x000fea000383ffff */
.L_x_77:
[----:B-1----:R1:W2:Y:S02]  /*9d60*/  SYNCS.PHASECHK.TRANS64.TRYWAIT P0, [R0+URZ+0x120], R4 ;  /* 0x00012004000075a7 */ /* 0x0022a400080011ff */
[----:B--2---:R-:W-:Y:S05]  /*9d70*/  @!P0 NANOSLEEP.SYNCS 0x989680 ;  /* 0x009896800000895d */ /* 0x004fea0003900000 */
[----:B------:R-:W2:Y:S02]  /*9d80*/  @!P0 SYNCS.PHASECHK.TRANS64 P0, [R0+URZ+0x120], R4 ;  /* 0x00012004000085a7 */ /* 0x000ea400080010ff */
[----:B--2---:R-:W-:Y:S05]  /*9d90*/  @!P0 BRA `(.L_x_77) ;  /* 0xfffffffc00f08947 */ /* 0x004fea000383ffff */
[----:B------:R-:W-:Y:S05]  /*9da0*/  BRA `(.L_x_195) ;  /* 0xffffffa000387947 */ /* 0x000fea000383ffff */
.L_x_79:
[----:B------:R-:W-:-:S07]  /*9db0*/  MOV R0, UR31 ;  /* 0x0000001f00007c02 */ /* 0x000fce0008000f00 */
.L_x_196:
[----:B-1----:R1:W2:Y:S02]  /*9dc0*/  SYNCS.PHASECHK.TRANS64.TRYWAIT P0, [R0+URZ+0x160], R4 ;  /* 0x00016004000075a7 */ /* 0x0022a400080011ff */
[----:B--2---:R-:W-:Y:S05]  /*9dd0*/  @!P0 NANOSLEEP.SYNCS 0x989680 ;  /* 0x009896800000895d */ /* 0x004fea0003900000 */
[----:B------:R-:W2:Y:S02]  /*9de0*/  @!P0 SYNCS.PHASECHK.TRANS64 P0, [R0+URZ+0x160], R4 ;  /* 0x00016004000085a7 */ /* 0x000ea400080010ff */
[----:B--2---:R-:W-:Y:S05]  /*9df0*/  @!P0 BRA `(.L_x_196) ;  /* 0xfffffffc00f08947 */ /* 0x004fea000383ffff */
[----:B------:R-:W-:Y:S05]  /*9e00*/  BRA `(.L_x_197) ;  /* 0xffffffa000847947 */ /* 0x000fea000383ffff */
.L_x_82:
[----:B------:R-:W-:Y:S07]  /*9e10*/  MOV R0, UR5 ;  /* 0x0000000500007c02 */ /* 0x000fee0008000f00 */
.L_x_198:
[----:B-1----:R1:W2:Y:S02]  /*9e20*/  SYNCS.PHASECHK.TRANS64.TRYWAIT P0, [R0+URZ], R4 ;  /* 0x00000004000075a7 */ /* 0x0022a400080011ff */
[----:B--2---:R-:W-:Y:S05]  /*9e30*/  @!P0 NANOSLEEP.SYNCS 0x989680 ;  /* 0x009896800000895d */ /* 0x004fea0003900000 */
[----:B------:R-:W2:Y:S02]  /*9e40*/  @!P0 SYNCS.PHASECHK.TRANS64 P0, [R0+URZ], R4 ;  /* 0x00000004000085a7 */ /* 0x000ea400080010ff */
[----:B--2---:R-:W-:Y:S05]  /*9e50*/  @!P0 BRA `(.L_x_198) ;  /* 0xfffffffc00f08947 */ /* 0x004fea000383ffff */
[----:B------:R-:W-:Y:S05]  /*9e60*/  BRA `(.L_x_81) ;  /* 0xffffffa000987947 */ /* 0x000fea000383ffff */
.L_x_86:
[----:B-1----:R-:W-:-:S07]  /*9e70*/  MOV R0, UR4 ;  /* 0x0000000400007c02 */ /* 0x002fce0008000f00 */
.L_x_199:
[----:B-1----:R1:W2:Y:S02]  /*9e80*/  SYNCS.PHASECHK.TRANS64.TRYWAIT P0, [R0+URZ], R2 ;  /* 0x00000002000075a7 */ /* 0x0022a400080011ff */
[----:B--2---:R-:W-:Y:S05]  /*9e90*/  @!P0 NANOSLEEP.SYNCS 0x989680 ;  /* 0x009896800000895d */ /* 0x004fea0003900000 */
[----:B------:R-:W2:Y:S02]  /*9ea0*/  @!P0 SYNCS.PHASECHK.TRANS64 P0, [R0+URZ], R2 ;  /* 0x00000002000085a7 */ /* 0x000ea400080010ff */
[----:B--2---:R-:W-:Y:S05]  /*9eb0*/  @!P0 BRA `(.L_x_199) ;  /* 0xfffffffc00f08947 */ /* 0x004fea000383ffff */
[----:B------:R-:W-:Y:S05]  /*9ec0*/  BRA `(.L_x_200) ;  /* 0xffffffa4008c7947 */ /* 0x000fea000383ffff */
.L_x_87:
[----:B------:R-:W-:-:S07]  /*9ed0*/  MOV R0, UR5 ;  /* 0x0000000500007c02 */ /* 0x000fce0008000f00 */
.L_x_201:
[----:B-1----:R1:W2:Y:S02]  /*9ee0*/  SYNCS.PHASECHK.TRANS64.TRYWAIT P0, [R0+URZ], R3 ;  /* 0x00000003000075a7 */ /* 0x0022a400080011ff */
[----:B--2---:R-:W-:Y:S05]  /*9ef0*/  @!P0 NANOSLEEP.SYNCS 0x989680 ;  /* 0x009896800000895d */ /* 0x004fea0003900000 */
[----:B------:R-:W2:Y:S02]  /*9f00*/  @!P0 SYNCS.PHASECHK.TRANS64 P0, [R0+URZ], R3 ;  /* 0x00000003000085a7 */ /* 0x000ea400080010ff */
[----:B--2---:R-:W-:Y:S05]  /*9f10*/  @!P0 BRA `(.L_x_201) ;  /* 0xfffffffc00f08947 */ /* 0x004fea000383ffff */
[----:B------:R-:W-:Y:S05]  /*9f20*/  BRA `(.L_x_202) ;  /* 0xffffffa400987947 */ /* 0x000fea000383ffff */
.L_x_88:
[----:B------:R-:W-:-:S07]  /*9f30*/  MOV R0, UR5 ;  /* 0x0000000500007c02 */ /* 0x000fce0008000f00 */
.L_x_203:
[----:B-1----:R1:W2:Y:S02]  /*9f40*/  SYNCS.PHASECHK.TRANS64.TRYWAIT P0, [R0+URZ], R3 ;  /* 0x00000003000075a7 */ /* 0x0022a400080011ff */
[----:B--2---:R-:W-:Y:S05]  /*9f50*/  @!P0 NANOSLEEP.SYNCS 0x989680 ;  /* 0x009896800000895d */ /* 0x004fea0003900000 */
[----:B------:R-:W2:Y:S02]  /*9f60*/  @!P0 SYNCS.PHASECHK.TRANS64 P0, [R0+URZ], R3 ;  /* 0x00000003000085a7 */ /* 0x000ea400080010ff */
[----:B--2---:R-:W-:Y:S05]  /*9f70*/  @!P0 BRA `(.L_x_203) ;  /* 0xfffffffc00f08947 */ /* 0x004fea000383ffff */
[----:B------:R-:W-:Y:S05]  /*9f80*/  BRA `(.L_x_204) ;  /* 0xffffffa400a47947 */ /* 0x000fea000383ffff */
.L_x_91:
[----:B------:R-:W-:-:S07]  /*9f90*/  MOV R0, UR26 ;  /* 0x0000001a00007c02 */ /* 0x000fce0008000f00 */
.L_x_205:
[----:B-1----:R1:W2:Y:S02]  /*9fa0*/  SYNCS.PHASECHK.TRANS64.TRYWAIT P1, [R0+URZ+0x1a0], R2 ;  /* 0x0001a002000075a7 */ /* 0x0022a400080211ff */
[----:B--2---:R-:W-:Y:S05]  /*9fb0*/  @!P1 NANOSLEEP.SYNCS 0x989680 ;  /* 0x009896800000995d */ /* 0x004fea0003900000 */
[----:B------:R-:W2:Y:S02]  /*9fc0*/  @!P1 SYNCS.PHASECHK.TRANS64 P1, [R0+URZ+0x1a0], R2 ;  /* 0x0001a002000095a7 */ /* 0x000ea400080210ff */
[----:B--2---:R-:W-:Y:S05]  /*9fd0*/  @!P1 BRA `(.L_x_205) ;  /* 0xfffffffc00f09947 */ /* 0x004fea000383ffff */
[----:B------:R-:W-:Y:S05]  /*9fe0*/  BRA `(.L_x_206) ;  /* 0xffffffa400f07947 */ /* 0x000fea000383ffff */
.L_x_96:
[----:B--2---:R2:W3:Y:S02]  /*9ff0*/  SYNCS.PHASECHK.TRANS64.TRYWAIT P0, [R8+URZ+0x120], R0 ;  /* 0x00012000080075a7 */ /* 0x0044e400080011ff */
[----:B---3--:R-:W-:Y:S05]  /*a000*/  @!P0 NANOSLEEP.SYNCS 0x989680 ;  /* 0x009896800000895d */ /* 0x008fea0003900000 */
[----:B------:R-:W3:Y:S02]  /*a010*/  @!P0 SYNCS.PHASECHK.TRANS64 P0, [R8+URZ+0x120], R0 ;  /* 0x00012000080085a7 */ /* 0x000ee400080010ff */
[----:B---3--:R-:W-:Y:S05]  /*a020*/  @!P0 BRA `(.L_x_96) ;  /* 0xfffffffc00f08947 */ /* 0x008fea000383ffff */
[----:B------:R-:W-:Y:S05]  /*a030*/  BRA `(.L_x_207) ;  /* 0xffffffac00287947 */ /* 0x000fea000383ffff */
.L_x_99:
[----:B--2---:R-:W-:Y:S07]  /*a040*/  MOV R0, UR21 ;  /* 0x0000001500007c02 */ /* 0x004fee0008000f00 */
.L_x_208:
[----:B--2---:R2:W3:Y:S02]  /*a050*/  SYNCS.PHASECHK.TRANS64.TRYWAIT P1, [R0+URZ+0x118], R2 ;  /* 0x00011802000075a7 */ /* 0x0044e400080211ff */
[----:B---3--:R-:W-:Y:S05]  /*a060*/  @!P1 NANOSLEEP.SYNCS 0x989680 ;  /* 0x009896800000995d */ /* 0x008fea0003900000 */
[----:B------:R-:W3:Y:S02]  /*a070*/  @!P1 SYNCS.PHASECHK.TRANS64 P1, [R0+URZ+0x118], R2 ;  /* 0x00011802000095a7 */ /* 0x000ee400080210ff */
[----:B---3--:R-:W-:Y:S05]  /*a080*/  @!P1 BRA `(.L_x_208) ;  /* 0xfffffffc00f09947 */ /* 0x008fea000383ffff */
[----:B------:R-:W-:Y:S05]  /*a090*/  BRA `(.L_x_98) ;  /* 0xffffffb000a47947 */ /* 0x000fea000383ffff */
.L_x_102:
[----:B--2---:R-:W-:Y:S07]  /*a0a0*/  MOV R0, UR21 ;  /* 0x0000001500007c02 */ /* 0x004fee0008000f00 */
.L_x_209:
[----:B--2---:R2:W3:Y:S02]  /*a0b0*/  SYNCS.PHASECHK.TRANS64.TRYWAIT P0, [R0+URZ+0xf0], R4 ;  /* 0x0000f004000075a7 */ /* 0x0044e400080011ff */
[----:B---3--:R-:W-:Y:S05]  /*a0c0*/  @!P0 NANOSLEEP.SYNCS 0x989680 ;  /* 0x009896800000895d */ /* 0x008fea0003900000 */
[----:B------:R-:W3:Y:S02]  /*a0d0*/  @!P0 SYNCS.PHASECHK.TRANS64 P0, [R0+URZ+0xf0], R4 ;  /* 0x0000f004000085a7 */ /* 0x000ee400080010ff */
[----:B---3--:R-:W-:Y:S05]  /*a0e0*/  @!P0 BRA `(.L_x_209) ;  /* 0xfffffffc00f08947 */ /* 0x008fea000383ffff */
[----:B------:R-:W-:Y:S05]  /*a0f0*/  BRA `(.L_x_210) ;  /* 0xffffffb000fc7947 */ /* 0x000fea000383ffff */
.L_x_103:
[----:B------:R-:W-:Y:S07]  /*a100*/  MOV R0, UR21 ;  /* 0x0000001500007c02 */ /* 0x000fee0008000f00 */
.L_x_211:
[----:B--2---:R2:W3:Y:S02]  /*a110*/  SYNCS.PHASECHK.TRANS64.TRYWAIT P0, [R0+URZ+0xf8], R4 ;  /* 0x0000f804000075a7 */ /* 0x0044e400080011ff */
[----:B---3--:R-:W-:Y:S05]  /*a120*/  @!P0 NANOSLEEP.SYNCS 0x989680 ;  /* 0x009896800000895d */ /* 0x008fea0003900000 */
[----:B------:R-:W3:Y:S02]  /*a130*/  @!P0 SYNCS.PHASECHK.TRANS64 P0, [R0+URZ+0xf8], R4 ;  /* 0x0000f804000085a7 */ /* 0x000ee400080010ff */
[----:B---3--:R-:W-:Y:S05]  /*a140*/  @!P0 BRA `(.L_x_211) ;  /* 0xfffffffc00f08947 */ /* 0x008fea000383ffff */
[----:B------:R-:W-:Y:S05]  /*a150*/  BRA `(.L_x_212) ;  /* 0xffffffb400587947 */ /* 0x000fea000383ffff */
.L_x_104:
[----:B------:R-:W-:Y:S07]  /*a160*/  MOV R0, UR21 ;  /* 0x0000001500007c02 */ /* 0x000fee0008000f00 */
.L_x_213:
[----:B--2---:R2:W3:Y:S02]  /*a170*/  SYNCS.PHASECHK.TRANS64.TRYWAIT P0, [R0+URZ+0x100], R4 ;  /* 0x00010004000075a7 */ /* 0x0044e400080011ff */
[----:B---3--:R-:W-:Y:S05]  /*a180*/  @!P0 NANOSLEEP.SYNCS 0x989680 ;  /* 0x009896800000895d */ /* 0x008fea0003900000 */
[----:B------:R-:W3:Y:S02]  /*a190*/  @!P0 SYNCS.PHASECHK.TRANS64 P0, [R0+URZ+0x100], R4 ;  /* 0x00010004000085a7 */ /* 0x000ee400080010ff */
[----:B---3--:R-:W-:Y:S05]  /*a1a0*/  @!P0 BRA `(.L_x_213) ;  /* 0xfffffffc00f08947 */ /* 0x008fea000383ffff */
[----:B------:R-:W-:Y:S05]  /*a1b0*/  BRA `(.L_x_214) ;  /* 0xffffffb400b87947 */ /* 0x000fea000383ffff */
.L_x_105:
[----:B------:R-:W-:Y:S07]  /*a1c0*/  MOV R0, UR21 ;  /* 0x0000001500007c02 */ /* 0x000fee0008000f00 */
.L_x_215:
[----:B--2---:R2:W3:Y:S02]  /*a1d0*/  SYNCS.PHASECHK.TRANS64.TRYWAIT P0, [R0+URZ+0x108], R4 ;  /* 0x00010804000075a7 */ /* 0x0044e400080011ff */
[----:B---3--:R-:W-:Y:S05]  /*a1e0*/  @!P0 NANOSLEEP.SYNCS 0x989680 ;  /* 0x009896800000895d */ /* 0x008fea0003900000 */
[----:B------:R-:W3:Y:S02]  /*a1f0*/  @!P0 SYNCS.PHASECHK.TRANS64 P0, [R0+URZ+0x108], R4 ;  /* 0x00010804000085a7 */ /* 0x000ee400080010ff */
[----:B---3--:R-:W-:Y:S05]  /*a200*/  @!P0 BRA `(.L_x_215) ;  /* 0xfffffffc00f08947 */ /* 0x008fea000383ffff */
[----:B------:R-:W-:Y:S05]  /*a210*/  BRA `(.L_x_216) ;  /* 0xffffffb800207947 */ /* 0x000fea000383ffff */
.L_x_107:
[----:B------:R-:W-:-:S07]  /*a220*/  MOV R0, UR21 ;  /* 0x0000001500007c02 */ /* 0x000fce0008000f00 */
.L_x_217:
[----:B---3--:R3:W4:Y:S02]  /*a230*/  SYNCS.PHASECHK.TRANS64.TRYWAIT P0, [R0+URZ+0xf0], R2 ;  /* 0x0000f002000075a7 */ /* 0x00872400080011ff */
[----:B----4-:R-:W-:Y:S05]  /*a240*/  @!P0 NANOSLEEP.SYNCS 0x989680 ;  /* 0x009896800000895d */ /* 0x010fea0003900000 */
[----:B------:R-:W4:Y:S02]  /*a250*/  @!P0 SYNCS.PHASECHK.TRANS64 P0, [R0+URZ+0xf0], R2 ;  /* 0x0000f002000085a7 */ /* 0x000f2400080010ff */
[----:B----4-:R-:W-:Y:S05]  /*a260*/  @!P0 BRA `(.L_x_217) ;  /* 0xfffffffc00f08947 */ /* 0x010fea000383ffff */
[----:B------:R-:W-:Y:S05]  /*a270*/  BRA `(.L_x_218) ;  /* 0xffffffb800ac7947 */ /* 0x000fea000383ffff */
.L_x_108:
[----:B---3--:R-:W-:-:S07]  /*a280*/  MOV R0, UR21 ;  /* 0x0000001500007c02 */ /* 0x008fce0008000f00 */
.L_x_219:
[----:B---3--:R3:W4:Y:S02]  /*a290*/  SYNCS.PHASECHK.TRANS64.TRYWAIT P0, [R0+URZ+0xf8], R2 ;  /* 0x0000f802000075a7 */ /* 0x00872400080011ff */
[----:B----4-:R-:W-:Y:S05]  /*a2a0*/  @!P0 NANOSLEEP.SYNCS 0x989680 ;  /* 0x009896800000895d */ /* 0x010fea0003900000 */
[----:B------:R-:W4:Y:S02]  /*a2b0*/  @!P0 SYNCS.PHASECHK.TRANS64 P0, [R0+URZ+0xf8], R2 ;  /* 0x0000f802000085a7 */ /* 0x000f2400080010ff */
[----:B----4-:R-:W-:Y:S05]  /*a2c0*/  @!P0 BRA `(.L_x_219) ;  /* 0xfffffffc00f08947 */ /* 0x010fea000383ffff */
[----:B------:R-:W-:Y:S05]  /*a2d0*/  BRA `(.L_x_220) ;  /* 0xffffffb8009c7947 */ /* 0x000fea000383ffff */
.L_x_109:
[----:B---3--:R-:W-:-:S07]  /*a2e0*/  MOV R0, UR21 ;  /* 0x0000001500007c02 */ /* 0x008fce0008000f00 */
.L_x_221:
[----:B---3--:R3:W4:Y:S02]  /*a2f0*/  SYNCS.PHASECHK.TRANS64.TRYWAIT P0, [R0+URZ+0x100], R2 ;  /* 0x00010002000075a7 */ /* 0x00872400080011ff */
[----:B----4-:R-:W-:Y:S05]  /*a300*/  @!P0 NANOSLEEP.SYNCS 0x989680 ;  /* 0x009896800000895d */ /* 0x010fea0003900000 */
[----:B------:R-:W4:Y:S02]  /*a310*/  @!P0 SYNCS.PHASECHK.TRANS64 P0, [R0+URZ+0x100], R2 ;  /* 0x00010002000085a7 */ /* 0x000f2400080010ff */
[----:B----4-:R-:W-:Y:S05]  /*a320*/  @!P0 BRA `(.L_x_221) ;  /* 0xfffffffc00f08947 */ /* 0x010fea000383ffff */
[----:B------:R-:W-:Y:S05]  /*a330*/  BRA `(.L_x_222) ;  /* 0xffffffb8008c7947 */ /* 0x000fea000383ffff */
.L_x_111:
[----:B-1----:R1:W2:Y:S02]  /*a340*/  SYNCS.PHASECHK.TRANS64.TRYWAIT P0, [R3+URZ+0x120], R0 ;  /* 0x00012000030075a7 */ /* 0x0022a400080011ff */
[----:B--2---:R-:W-:Y:S05]  /*a350*/  @!P0 NANOSLEEP.SYNCS 0x989680 ;  /* 0x009896800000895d */ /* 0x004fea0003900000 */
[----:B------:R-:W2:Y:S02]  /*a360*/  @!P0 SYNCS.PHASECHK.TRANS64 P0, [R3+URZ+0x120], R0 ;  /* 0x00012000030085a7 */ /* 0x000ea400080010ff */
[----:B--2---:R-:W-:Y:S05]  /*a370*/  @!P0 BRA `(.L_x_111) ;  /* 0xfffffffc00f08947 */ /* 0x004fea000383ffff */
[----:B------:R-:W-:Y:S05]  /*a380*/  BRA `(.L_x_223) ;  /* 0xffffffbc00587947 */ /* 0x000fea000383ffff */
.L_x_122:
[----:B-1----:R-:W-:Y:S04]  /*a390*/  MOV R2, UR43 ;  /* 0x0000002b00027c02 */ /* 0x002fe80008000f00 */
[----:B------:R1:W2:Y:S03]  /*a3a0*/  SYNCS.PHASECHK.TRANS64.TRYWAIT P1, [R2+URZ+0xd0], R3 ;  /* 0x0000d003020075a7 */ /* 0x0002a600080211ff */
[----:B--2---:R-:W-:Y:S05]  /*a3b0*/  @!P1 NANOSLEEP.SYNCS 0x989680 ;  /* 0x009896800000995d */ /* 0x004fea0003900000 */
[----:B------:R-:W2:Y:S02]  /*a3c0*/  @!P1 SYNCS.PHASECHK.TRANS64 P1, [R2+URZ+0xd0], R3 ;  /* 0x0000d003020095a7 */ /* 0x000ea400080210ff */
[----:B--2---:R-:W-:Y:S05]  /*a3d0*/  @!P1 BRA `(.L_x_122) ;  /* 0xfffffffc00ec9947 */ /* 0x004fea000383ffff */
[----:B------:R-:W-:Y:S05]  /*a3e0*/  BRA `(.L_x_121) ;  /* 0xffffffc800c47947 */ /* 0x000fea000383ffff */
.L_x_124:
[----:B-1----:R1:W4:Y:S02]  /*a3f0*/  SYNCS.PHASECHK.TRANS64.TRYWAIT P0, [R53+URZ+0x140], R0 ;  /* 0x00014000350075a7 */ /* 0x00232400080011ff */
[----:B----4-:R-:W-:Y:S05]  /*a400*/  @!P0 NANOSLEEP.SYNCS 0x989680 ;  /* 0x009896800000895d */ /* 0x010fea0003900000 */
[----:B------:R-:W4:Y:S02]  /*a410*/  @!P0 SYNCS.PHASECHK.TRANS64 P0, [R53+URZ+0x140], R0 ;  /* 0x00014000350085a7 */ /* 0x000f2400080010ff */
[----:B----4-:R-:W-:Y:S05]  /*a420*/  @!P0 BRA `(.L_x_124) ;  /* 0xfffffffc00f08947 */ /* 0x010fea000383ffff */
[----:B------:R-:W-:Y:S05]  /*a430*/  BRA `(.L_x_123) ;  /* 0xffffffc800e47947 */ /* 0x000fea000383ffff */
.L_x_133:
[----:B--2---:R2:W3:Y:S02]  /*a440*/  SYNCS.PHASECHK.TRANS64.TRYWAIT P0, [R2+URZ+0xd0], R0 ;  /* 0x0000d000020075a7 */ /* 0x0044e400080011ff */
[----:B---3--:R-:W-:Y:S05]  /*a450*/  @!P0 NANOSLEEP.SYNCS 0x989680 ;  /* 0x009896800000895d */ /* 0x008fea0003900000 */
[----:B------:R-:W3:Y:S02]  /*a460*/  @!P0 SYNCS.PHASECHK.TRANS64 P0, [R2+URZ+0xd0], R0 ;  /* 0x0000d000020085a7 */ /* 0x000ee400080010ff */
[----:B---3--:R-:W-:Y:S05]  /*a470*/  @!P0 BRA `(.L_x_133) ;  /* 0xfffffffc00f08947 */ /* 0x008fea000383ffff */
[----:B------:R-:W-:Y:S05]  /*a480*/  BRA `(.L_x_132) ;  /* 0xffffffd000f47947 */ /* 0x000fea000383ffff */
.L_x_141:
[----:B--2---:R2:W3:Y:S02]  /*a490*/  SYNCS.PHASECHK.TRANS64.TRYWAIT P0, [R2+URZ+0xd0], R4 ;  /* 0x0000d004020075a7 */ /* 0x0044e400080011ff */
[----:B---3--:R-:W-:Y:S05]  /*a4a0*/  @!P0 NANOSLEEP.SYNCS 0x989680 ;  /* 0x009896800000895d */ /* 0x008fea0003900000 */
[----:B------:R-:W3:Y:S02]  /*a4b0*/  @!P0 SYNCS.PHASECHK.TRANS64 P0, [R2+URZ+0xd0], R4 ;  /* 0x0000d004020085a7 */ /* 0x000ee400080010ff */
[----:B---3--:R-:W-:Y:S05]  /*a4c0*/  @!P0 BRA `(.L_x_141) ;  /* 0xfffffffc00f08947 */ /* 0x008fea000383ffff */
[----:B------:R-:W-:Y:S05]  /*a4d0*/  BRA `(.L_x_140) ;  /* 0xffffffdc00147947 */ /* 0x000fea000383ffff */
.L_x_149:
[----:B--2---:R2:W3:Y:S02]  /*a4e0*/  SYNCS.PHASECHK.TRANS64.TRYWAIT P0, [R3+URZ+0xd0], R0 ;  /* 0x0000d000030075a7 */ /* 0x0044e400080011ff */
[----:B---3--:R-:W-:Y:S05]  /*a4f0*/  @!P0 NANOSLEEP.SYNCS 0x989680 ;  /* 0x009896800000895d */ /* 0x008fea0003900000 */
[----:B------:R-:W3:Y:S02]  /*a500*/  @!P0 SYNCS.PHASECHK.TRANS64 P0, [R3+URZ+0xd0], R0 ;  /* 0x0000d000030085a7 */ /* 0x000ee400080010ff */
[----:B---3--:R-:W-:Y:S05]  /*a510*/  @!P0 BRA `(.L_x_149) ;  /* 0xfffffffc00f08947 */ /* 0x008fea000383ffff */
[----:B------:R-:W-:Y:S05]  /*a520*/  BRA `(.L_x_148) ;  /* 0xffffffe400347947 */ /* 0x000fea000383ffff */
        .weak           $__internal_0_$__cuda_sm10x_tcgen05_guardrail_trap_col_being_dealloced_not_returned_by_alloc
        .type           $__internal_0_$__cuda_sm10x_tcgen05_guardrail_trap_col_being_dealloced_not_returned_by_alloc,@function
        .size           $__internal_0_$__cuda_sm10x_tcgen05_guardrail_trap_col_being_dealloced_not_returned_by_alloc,($__internal_1_$__cuda_sm10x_tcgen05_guardrail_trap_phase_invalid_during_alloc - $__internal_0_$__cuda_sm10x_tcgen05_guardrail_trap_col_being_dealloced_not_returned_by_alloc)
$__internal_0_$__cuda_sm10x_tcgen05_guardrail_trap_col_being_dealloced_not_returned_by_alloc:
[----:B------:R-:W-:Y:S05]  /*a530*/  BPT.TRAP 0x1 ;  /* 0x000000040000795c */ /* 0x000fea0000300000 */
[----:B------:R-:W-:-:S04]  /*a540*/  HFMA2 R3, -RZ, RZ, 0, 0 ;  /* 0x00000000ff037431 */ /* 0x000fc800000001ff */
[----:B------:R-:W-:Y:S05]  /*a550*/  RET.REL.NODEC R2 `(_ZN7cutlass13device_kernelINS_4gemm6kernel13GemmUniversalIN4cute5tupleIJiiiiEEENS1_10collective13CollectiveMmaINS1_35MainloopSm100TmaUmmaWarpSpecializedILi13ELi2ELi4ENS5_IJNS4_1CILi4EEENSA_ILi1EEESC_EEEEENS5_IJNSA_ILi128EEESF_NSA_ILi64EEEEEENS_6half_tENS5_IJlSC_lEEESI_SJ_NS4_8TiledMMAINS4_8MMA_AtomIJNS4_26SM100_MMA_F16BF16_2x1SM_SSISI_SI_fLi128ELi128ELNS4_4UMMA5MajorE0ELSO_0ELNSN_7ScaleInE0ELSP_0EEEEEENS4_6LayoutINS5_IJSC_SC_SC_EEENS5_IJNSA_ILi0EEESU_SU_EEEEENS5_IJNS4_10UnderscoreESX_SX_EEEEENS4_18SM100_TMA_2SM_LOADENS4_14ComposedLayoutINS4_7SwizzleILi3ELi4ELi3EEENS4_18smem_ptr_flag_bitsILi16EEENSS_INS5_IJNSA_ILi8EEESG_EEENS5_IJSG_SC_EEEEEEEvNS4_8identityENS4_28SM100_TMA_2SM_LOAD_MULTICASTES1A_vS1B_EENS_8epilogue10collective18CollectiveEpilogueINS1E_23Sm100TmaWarpSpecializedILi4ELi2ELi16ELb1ELb0EEEJNS5_IJSG_SF_SG_EEENS5_IJNSS_ISG_SC_EENSS_INS5_IJNSA_ILi16EEENSA_ILi2EEEEEENS5_IJSC_SG_EEEEEEEESI_SJ_SI_SJ_NS1E_6fusion15FusionCallbacksIS1I_NS1R_17LinearCombinationISI_fSI_fLNS_15FloatRoundStyleE2EEES1J_S1Q_JEEENS4_5SM1004TMEM4LOAD26SM100_TMEM_LOAD_32dp32b16xENS4_13SM90_TMA_LOADENS11_INS12_ILi1ELi4ELi3EEES15_NSS_INS5_IJS16_S1L_EEENS5_IJS1L_SC_EEEEEEENS4_39AutoVectorizingCopyWithAssumedAlignmentILi128EEENS4_14SM90_TMA_STOREES26_S28_S28_EEEvvEEEEvNT_6ParamsE) ;  /* 0xffffff5802a87950 */ /* 0x000fea0003c3ffff */
        .weak           $__internal_1_$__cuda_sm10x_tcgen05_guardrail_trap_phase_invalid_during_alloc
        .type           $__internal_1_$__cuda_sm10x_tcgen05_guardrail_trap_phase_invalid_during_alloc,@function
        .size           $__internal_1_$__cuda_sm10x_tcgen05_guardrail_trap_phase_invalid_during_alloc,($__internal_2_$__cuda_sm10x_tcgen05_guardrail_trap_unallocated_columns_being_dealloced - $__internal_1_$__cuda_sm10x_tcgen05_guardrail_trap_phase_invalid_during_alloc)
$__internal_1_$__cuda_sm10x_tcgen05_guardrail_trap_phase_invalid_during_alloc:
[----:B------:R-:W-:Y:S05]  /*a560*/  BPT.TRAP 0x1 ;  /* 0x000000040000795c */ /* 0x000fea0000300000 */
[----:B------:R-:W-:-:S04]  /*a570*/  MOV R5, 0x0 ;  /* 0x0000000000057802 */ /* 0x000fc80000000f00 */
[----:B------:R-:W-:Y:S05]  /*a580*/  RET.REL.NODEC R4 `(_ZN7cutlass13device_kernelINS_4gemm6kernel13GemmUniversalIN4cute5tupleIJiiiiEEENS1_10collective13CollectiveMmaINS1_35MainloopSm100TmaUmmaWarpSpecializedILi13ELi2ELi4ENS5_IJNS4_1CILi4EEENSA_ILi1EEESC_EEEEENS5_IJNSA_ILi128EEESF_NSA_ILi64EEEEEENS_6half_tENS5_IJlSC_lEEESI_SJ_NS4_8TiledMMAINS4_8MMA_AtomIJNS4_26SM100_MMA_F16BF16_2x1SM_SSISI_SI_fLi128ELi128ELNS4_4UMMA5MajorE0ELSO_0ELNSN_7ScaleInE0ELSP_0EEEEEENS4_6LayoutINS5_IJSC_SC_SC_EEENS5_IJNSA_ILi0EEESU_SU_EEEEENS5_IJNS4_10UnderscoreESX_SX_EEEEENS4_18SM100_TMA_2SM_LOADENS4_14ComposedLayoutINS4_7SwizzleILi3ELi4ELi3EEENS4_18smem_ptr_flag_bitsILi16EEENSS_INS5_IJNSA_ILi8EEESG_EEENS5_IJSG_SC_EEEEEEEvNS4_8identityENS4_28SM100_TMA_2SM_LOAD_MULTICASTES1A_vS1B_EENS_8epilogue10collective18CollectiveEpilogueINS1E_23Sm100TmaWarpSpecializedILi4ELi2ELi16ELb1ELb0EEEJNS5_IJSG_SF_SG_EEENS5_IJNSS_ISG_SC_EENSS_INS5_IJNSA_ILi16EEENSA_ILi2EEEEEENS5_IJSC_SG_EEEEEEEESI_SJ_SI_SJ_NS1E_6fusion15FusionCallbacksIS1I_NS1R_17LinearCombinationISI_fSI_fLNS_15FloatRoundStyleE2EEES1J_S1Q_JEEENS4_5SM1004TMEM4LOAD26SM100_TMEM_LOAD_32dp32b16xENS4_13SM90_TMA_LOADENS11_INS12_ILi1ELi4ELi3EEES15_NSS_INS5_IJS16_S1L_EEENS5_IJS1L_SC_EEEEEEENS4_39AutoVectorizingCopyWithAssumedAlignmentILi128EEENS4_14SM90_TMA_STOREES26_S28_S28_EEEvvEEEEvNT_6ParamsE) ;  /* 0xffffff58049c7950 */ /* 0x000fea0003c3ffff */
        .weak           $__internal_2_$__cuda_sm10x_tcgen05_guardrail_trap_unallocated_columns_being_dealloced
        .type           $__internal_2_$__cuda_sm10x_tcgen05_guardrail_trap_unallocated_columns_being_dealloced,@function
        .size           $__internal_2_$__cuda_sm10x_tcgen05_guardrail_trap_unallocated_columns_being_dealloced,(.L_x_225 - $__internal_2_$__cuda_sm10x_tcgen05_guardrail_trap_unallocated_columns_being_dealloced)
$__internal_2_$__cuda_sm10x_tcgen05_guardrail_trap_unallocated_columns_being_dealloced:
[----:B------:R-:W-:Y:S05]  /*a590*/  BPT.TRAP 0x1 ;  /* 0x000000040000795c */ /* 0x000fea0000300000 */
[----:B------:R-:W-:-:S04]  /*a5a0*/  HFMA2 R3, -RZ, RZ, 0, 0 ;  /* 0x00000000ff037431 */ /* 0x000fc800000001ff */
[----:B------:R-:W-:Y:S05]  /*a5b0*/  RET.REL.NODEC R2 `(_ZN7cutlass13device_kernelINS_4gemm6kernel13GemmUniversalIN4cute5tupleIJiiiiEEENS1_10collective13CollectiveMmaINS1_35MainloopSm100TmaUmmaWarpSpecializedILi13ELi2ELi4ENS5_IJNS4_1CILi4EEENSA_ILi1EEESC_EEEEENS5_IJNSA_ILi128EEESF_NSA_ILi64EEEEEENS_6half_tENS5_IJlSC_lEEESI_SJ_NS4_8TiledMMAINS4_8MMA_AtomIJNS4_26SM100_MMA_F16BF16_2x1SM_SSISI_SI_fLi128ELi128ELNS4_4UMMA5MajorE0ELSO_0ELNSN_7ScaleInE0ELSP_0EEEEEENS4_6LayoutINS5_IJSC_SC_SC_EEENS5_IJNSA_ILi0EEESU_SU_EEEEENS5_IJNS4_10UnderscoreESX_SX_EEEEENS4_18SM100_TMA_2SM_LOADENS4_14ComposedLayoutINS4_7SwizzleILi3ELi4ELi3EEENS4_18smem_ptr_flag_bitsILi16EEENSS_INS5_IJNSA_ILi8EEESG_EEENS5_IJSG_SC_EEEEEEEvNS4_8identityENS4_28SM100_TMA_2SM_LOAD_MULTICASTES1A_vS1B_EENS_8epilogue10collective18CollectiveEpilogueINS1E_23Sm100TmaWarpSpecializedILi4ELi2ELi16ELb1ELb0EEEJNS5_IJSG_SF_SG_EEENS5_IJNSS_ISG_SC_EENSS_INS5_IJNSA_ILi16EEENSA_ILi2EEEEEENS5_IJSC_SG_EEEEEEEESI_SJ_SI_SJ_NS1E_6fusion15FusionCallbacksIS1I_NS1R_17LinearCombinationISI_fSI_fLNS_15FloatRoundStyleE2EEES1J_S1Q_JEEENS4_5SM1004TMEM4LOAD26SM100_TMEM_LOAD_32dp32b16xENS4_13SM90_TMA_LOADENS11_INS12_ILi1ELi4ELi3EEES15_NSS_INS5_IJS16_S1L_EEENS5_IJS1L_SC_EEEEEEENS4_39AutoVectorizingCopyWithAssumedAlignmentILi128EEENS4_14SM90_TMA_STOREES26_S28_S28_EEEvvEEEEvNT_6ParamsE) ;  /* 0xffffff5802907950 */ /* 0x000fea0003c3ffff */
.L_x_224:
[----:B------:R-:W-:-:S00]  /*a5c0*/  BRA `(.L_x_224) ;  /* 0xfffffffc00fc7947 */ /* 0x000fc0000383ffff */
[----:B------:R-:W-:-:S00]  /*a5d0*/  NOP ;  /* 0x0000000000007918 */ /* 0x000fc00000000000 */
        /* <DEDUP_REMOVED lines=10> */
.L_x_225:


//--------------------- .nv.global.init           --------------------------
	.section	.nv.global.init,"aw",@progbits
.nv.global.init:
	.type		$str$27,@object
	.size		$str$27,($str$28 - $str$27)
$str$27:
        /*0000*/ 	.byte	0x28, 0x61, 0x64, 0x64, 0x72, 0x65, 0x73, 0x73, 0x20, 0x26, 0x20, 0x6d, 0x61, 0x73, 0x6b, 0x29
        /*0010*/ 	.byte	0x20, 0x3d, 0x3d, 0x20, 0x30, 0x00
	.type		$str$28,@object
	.size		$str$28,($str$26 - $str$28)
$str$28:
        /*0016*/ 	.byte	0x2f, 0x74, 0x6d, 0x70, 0x2f, 0x63, 0x75, 0x74, 0x6c, 0x61, 0x73, 0x73, 0x5f, 0x73, 0x77, 0x65
        /*0026*/ 	.byte	0x65, 0x70, 0x5f, 0x73, 0x72, 0x63, 0x2f, 0x69, 0x6e, 0x63, 0x6c, 0x75, 0x64, 0x65, 0x2f, 0x63
        /*0036*/ 	.byte	0x75, 0x74, 0x65, 0x2f, 0x70, 0x6f, 0x69, 0x6e, 0x74, 0x65, 0x72, 0x5f, 0x66, 0x6c, 0x61, 0x67
        /*0046*/ 	.byte	0x67, 0x65, 0x64, 0x2e, 0x68, 0x70, 0x70, 0x00
	.type		$str$26,@object
	.size		$str$26,($str$25 - $str$26)
$str$26:
        /*004e*/ 	.byte	0x2f, 0x74, 0x6d, 0x70, 0x2f, 0x63, 0x75, 0x74, 0x6c, 0x61, 0x73, 0x73, 0x5f, 0x73, 0x77, 0x65
        /*005e*/ 	.byte	0x65, 0x70, 0x5f, 0x73, 0x72, 0x63, 0x2f, 0x69, 0x6e, 0x63, 0x6c, 0x75, 0x64, 0x65, 0x2f, 0x63
        /*006e*/ 	.byte	0x75, 0x74, 0x65, 0x2f, 0x61, 0x74, 0x6f, 0x6d, 0x2f, 0x63, 0x6f, 0x70, 0x79, 0x5f, 0x74, 0x72
        /*007e*/ 	.byte	0x61, 0x69, 0x74, 0x73, 0x5f, 0x73, 0x6d, 0x31, 0x30, 0x30, 0x2e, 0x68, 0x70, 0x70, 0x00
	.type		$str$25,@object
	.size		$str$25,(__unnamed_1 - $str$25)
$str$25:
        /*008d*/ 	.byte	0x28, 0x28, 0x75, 0x69, 0x6e, 0x74, 0x33, 0x32, 0x5f, 0x74, 0x28, 0x74, 0x68, 0x72, 0x65, 0x61
        /*009d*/ 	.byte	0x64, 0x49, 0x64, 0x78, 0x2e, 0x78, 0x29, 0x20, 0x2f, 0x20, 0x33, 0x32, 0x29, 0x20, 0x25, 0x20
        /*00ad*/ 	.byte	0x34, 0x29, 0x20, 0x3d, 0x3d, 0x20, 0x28, 0x28, 0x28, 0x74, 0x6d, 0x65, 0x6d, 0x5f, 0x61, 0x64
        /*00bd*/ 	.byte	0x64, 0x72, 0x20, 0x3e, 0x3e, 0x20, 0x31, 0x36, 0x29, 0x20, 0x2f, 0x20, 0x33, 0x32, 0x29, 0x20
        /*00cd*/ 	.byte	0x25, 0x20, 0x34, 0x29, 0x00
	.type		__unnamed_1,@object
	.size		__unnamed_1,(__unnamed_2 - __unnamed_1)
__unnamed_1:
        /*00d2*/ 	.byte	0x61, 0x75, 0x74, 0x6f, 0x20, 0x63, 0x75, 0x74, 0x65, 0x3a, 0x3a, 0x61, 0x73, 0x5f, 0x70, 0x6f
        /* <DEDUP_REMOVED lines=24> */
        /*0262*/ 	.byte	0x34, 0x38, 0x3e, 0x3e, 0x3e, 0x3e, 0x5d, 0x00
	.type		__unnamed_2,@object
	.size		__unnamed_2,(.L_2 - __unnamed_2)
__unnamed_2:
        /* <DEDUP_REMOVED lines=40> */
        /*04ea*/ 	.byte	0x3a, 0x3a, 0x43, 0x3c, 0x30, 0x3e, 0x3e, 0x3e, 0x3e, 0x5d, 0x00
.L_2:


//--------------------- .nv.shared._ZN7cutlass13device_kernelINS_4gemm6kernel13GemmUniversalIN4cute5tupleIJiiiiEEENS1_10collective13CollectiveMmaINS1_35MainloopSm100TmaUmmaWarpSpecializedILi13ELi2ELi4ENS5_IJNS4_1CILi4EEENSA_ILi1EEESC_EEEEENS5_IJNSA_ILi128EEESF_NSA_ILi64EEEEEENS_6half_tENS5_IJlSC_lEEESI_SJ_NS4_8TiledMMAINS4_8MMA_AtomIJNS4_26SM100_MMA_F16BF16_2x1SM_SSISI_SI_fLi128ELi128ELNS4_4UMMA5MajorE0ELSO_0ELNSN_7ScaleInE0ELSP_0EEEEEENS4_6LayoutINS5_IJSC_SC_SC_EEENS5_IJNSA_ILi0EEESU_SU_EEEEENS5_IJNS4_10UnderscoreESX_SX_EEEEENS4_18SM100_TMA_2SM_LOADENS4_14ComposedLayoutINS4_7SwizzleILi3ELi4ELi3EEENS4_18smem_ptr_flag_bitsILi16EEENSS_INS5_IJNSA_ILi8EEESG_EEENS5_IJSG_SC_EEEEEEEvNS4_8identityENS4_28SM100_TMA_2SM_LOAD_MULTICASTES1A_vS1B_EENS_8epilogue10collective18CollectiveEpilogueINS1E_23Sm100TmaWarpSpecializedILi4ELi2ELi16ELb1ELb0EEEJNS5_IJSG_SF_SG_EEENS5_IJNSS_ISG_SC_EENSS_INS5_IJNSA_ILi16EEENSA_ILi2EEEEEENS5_IJSC_SG_EEEEEEEESI_SJ_SI_SJ_NS1E_6fusion15FusionCallbacksIS1I_NS1R_17LinearCombinationISI_fSI_fLNS_15FloatRoundStyleE2EEES1J_S1Q_JEEENS4_5SM1004TMEM4LOAD26SM100_TMEM_LOAD_32dp32b16xENS4_13SM90_TMA_LOADENS11_INS12_ILi1ELi4ELi3EEES15_NSS_INS5_IJS16_S1L_EEENS5_IJS1L_SC_EEEEEEENS4_39AutoVectorizingCopyWithAssumedAlignmentILi128EEENS4_14SM90_TMA_STOREES26_S28_S28_EEEvvEEEEvNT_6ParamsE --------------------------
	.section	.nv.shared._ZN7cutlass13device_kernelINS_4gemm6kernel13GemmUniversalIN4cute5tupleIJiiiiEEENS1_10collective13CollectiveMmaINS1_35MainloopSm100TmaUmmaWarpSpecializedILi13ELi2ELi4ENS5_IJNS4_1CILi4EEENSA_ILi1EEESC_EEEEENS5_IJNSA_ILi128EEESF_NSA_ILi64EEEEEENS_6half_tENS5_IJlSC_lEEESI_SJ_NS4_8TiledMMAINS4_8MMA_AtomIJNS4_26SM100_MMA_F16BF16_2x1SM_SSISI_SI_fLi128ELi128ELNS4_4UMMA5MajorE0ELSO_0ELNSN_7ScaleInE0ELSP_0EEEEEENS4_6LayoutINS5_IJSC_SC_SC_EEENS5_IJNSA_ILi0EEESU_SU_EEEEENS5_IJNS4_10UnderscoreESX_SX_EEEEENS4_18SM100_TMA_2SM_LOADENS4_14ComposedLayoutINS4_7SwizzleILi3ELi4ELi3EEENS4_18smem_ptr_flag_bitsILi16EEENSS_INS5_IJNSA_ILi8EEESG_EEENS5_IJSG_SC_EEEEEEEvNS4_8identityENS4_28SM100_TMA_2SM_LOAD_MULTICASTES1A_vS1B_EENS_8epilogue10collective18CollectiveEpilogueINS1E_23Sm100TmaWarpSpecializedILi4ELi2ELi16ELb1ELb0EEEJNS5_IJSG_SF_SG_EEENS5_IJNSS_ISG_SC_EENSS_INS5_IJNSA_ILi16EEENSA_ILi2EEEEEENS5_IJSC_SG_EEEEEEEESI_SJ_SI_SJ_NS1E_6fusion15FusionCallbacksIS1I_NS1R_17LinearCombinationISI_fSI_fLNS_15FloatRoundStyleE2EEES1J_S1Q_JEEENS4_5SM1004TMEM4LOAD26SM100_TMEM_LOAD_32dp32b16xENS4_13SM90_TMA_LOADENS11_INS12_ILi1ELi4ELi3EEES15_NSS_INS5_IJS16_S1L_EEENS5_IJS1L_SC_EEEEEEENS4_39AutoVectorizingCopyWithAssumedAlignmentILi128EEENS4_14SM90_TMA_STOREES26_S28_S28_EEEvvEEEEvNT_6ParamsE,"aw",@nobits
	.sectionflags	@""
	.align	16
	.zero		1024


//--------------------- .nv.shared.reserved.0     --------------------------
	.section	.nv.shared.reserved.0,"aw",@nobits
	.weak		__nv_reservedSMEM_offset_0_alias
	.size		__nv_reservedSMEM_offset_0_alias, 0, 64
	.other		__nv_reservedSMEM_offset_0_alias,@"STO_CUDA_RESERVED_SHARED STV_DEFAULT"
__nv_reservedSMEM_offset_0_alias:
	.zero		0
.nv.shared.reserved.0:
	.zero		64
	.weak		__nv_reservedSMEM_tcgen05_partition
	.type		__nv_reservedSMEM_tcgen05_partition,@object
	.size		__nv_reservedSMEM_tcgen05_partition,(.L_0 - __nv_reservedSMEM_tcgen05_partition)
__nv_reservedSMEM_tcgen05_partition:
	.zero		32
.L_0:


//--------------------- .nv.global                --------------------------
	.section	.nv.global,"aw",@nobits
.nv.global:
	.type		_ZN40_INTERNAL_50b31cc4_4_k_cu_928bc447_309824cute1_E,@object
	.size		_ZN40_INTERNAL_50b31cc4_4_k_cu_928bc447_309824cute1_E,(_ZN40_INTERNAL_50b31cc4_4_k_cu_928bc447_309824cuda3std3__45__cpo6cbeginE - _ZN40_INTERNAL_50b31cc4_4_k_cu_928bc447_309824cute1_E)
_ZN40_INTERNAL_50b31cc4_4_k_cu_928bc447_309824cute1_E:
	.zero		1
	.type		_ZN40_INTERNAL_50b31cc4_4_k_cu_928bc447_309824cuda3std3__45__cpo6cbeginE,@object
	.size		_ZN40_INTERNAL_50b31cc4_4_k_cu_928bc447_309824cuda3std3__45__cpo6cbeginE,(_ZN40_INTERNAL_50b31cc4_4_k_cu_928bc447_309824cuda3std3__48in_placeE - _ZN40_INTERNAL_50b31cc4_4_k_cu_928bc447_309824cuda3std3__45__cpo6cbeginE)
_ZN40_INTERNAL_50b31cc4_4_k_cu_928bc447_309824cuda3std3__45__cpo6cbeginE:
	.zero		1
	.type		_ZN40_INTERNAL_50b31cc4_4_k_cu_928bc447_309824cuda3std3__48in_placeE,@object
	.size		_ZN40_INTERNAL_50b31cc4_4_k_cu_928bc447_309824cuda3std3__48in_placeE,(_ZN40_INTERNAL_50b31cc4_4_k_cu_928bc447_309824cuda3std6ranges3__45__cpo9iter_moveE - _ZN40_INTERNAL_50b31cc4_4_k_cu_928bc447_309824cuda3std3__48in_placeE)
_ZN40_INTERNAL_50b31cc4_4_k_cu_928bc447_309824cuda3std3__48in_placeE:
	.zero		1
	.type		_ZN40_INTERNAL_50b31cc4_4_k_cu_928bc447_309824cuda3std6ranges3__45__cpo9iter_moveE,@object
	.size		_ZN40_INTERNAL_50b31cc4_4_k_cu_928bc447_309824cuda3std6ranges3__45__cpo9iter_moveE,(_ZN40_INTERNAL_50b31cc4_4_k_cu_928bc447_309824cuda3std3__45__cpo5beginE - _ZN40_INTERNAL_50b31cc4_4_k_cu_928bc447_309824cuda3std6ranges3__45__cpo9iter_moveE)
_ZN40_INTERNAL_50b31cc4_4_k_cu_928bc447_309824cuda3std6ranges3__45__cpo9iter_moveE:
	.zero		1
	.type		_ZN40_INTERNAL_50b31cc4_4_k_cu_928bc447_309824cuda3std3__45__cpo5beginE,@object
	.size		_ZN40_INTERNAL_50b31cc4_4_k_cu_928bc447_309824cuda3std3__45__cpo5beginE,(_ZN40_INTERNAL_50b31cc4_4_k_cu_928bc447_309824cuda3std3__442_GLOBAL__N__50b31cc4_4_k_cu_928bc447_309826ignoreE - _ZN40_INTERNAL_50b31cc4_4_k_cu_928bc447_309824cuda3std3__45__cpo5beginE)
_ZN40_INTERNAL_50b31cc4_4_k_cu_928bc447_309824cuda3std3__45__cpo5beginE:
	.zero		1
	.type		_ZN40_INTERNAL_50b31cc4_4_k_cu_928bc447_309824cuda3std3__442_GLOBAL__N__50b31cc4_4_k_cu_928bc447_309826ignoreE,@object
	.size		_ZN40_INTERNAL_50b31cc4_4_k_cu_928bc447_309824cuda3std3__442_GLOBAL__N__50b31cc4_4_k_cu_928bc447_309826ignoreE,(_ZN40_INTERNAL_50b31cc4_4_k_cu_928bc447_309824cute7productE - _ZN40_INTERNAL_50b31cc4_4_k_cu_928bc447_309824cuda3std3__442_GLOBAL__N__50b31cc4_4_k_cu_928bc447_309826ignoreE)
_ZN40_INTERNAL_50b31cc4_4_k_cu_928bc447_309824cuda3std3__442_GLOBAL__N__50b31cc4_4_k_cu_928bc447_309826ignoreE:
	.zero		1
	.type		_ZN40_INTERNAL_50b31cc4_4_k_cu_928bc447_309824cute7productE,@object
	.size		_ZN40_INTERNAL_50b31cc4_4_k_cu_928bc447_309824cute7productE,(_ZN40_INTERNAL_50b31cc4_4_k_cu_928bc447_309824cuda3std3__45__cpo3endE - _ZN40_INTERNAL_50b31cc4_4_k_cu_928bc447_309824cute7productE)
_ZN40_INTERNAL_50b31cc4_4_k_cu_928bc447_309824cute7productE:
	.zero		1
	.type		_ZN40_INTERNAL_50b31cc4_4_k_cu_928bc447_309824cuda3std3__45__cpo3endE,@object
	.size		_ZN40_INTERNAL_50b31cc4_4_k_cu_928bc447_309824cuda3std3__45__cpo3endE,(_ZN40_INTERNAL_50b31cc4_4_k_cu_928bc447_309824cuda3std3__419piecewise_constructE - _ZN40_INTERNAL_50b31cc4_4_k_cu_928bc447_309824cuda3std3__45__cpo3endE)
_ZN40_INTERNAL_50b31cc4_4_k_cu_928bc447_309824cuda3std3__45__cpo3endE:
	.zero		1
	.type		_ZN40_INTERNAL_50b31cc4_4_k_cu_928bc447_309824cuda3std3__419piecewise_constructE,@object
	.size		_ZN40_INTERNAL_50b31cc4_4_k_cu_928bc447_309824cuda3std3__419piecewise_constructE,(_ZN40_INTERNAL_50b31cc4_4_k_cu_928bc447_309824cuda3std3__45__cpo4cendE - _ZN40_INTERNAL_50b31cc4_4_k_cu_928bc447_309824cuda3std3__419piecewise_constructE)
_ZN40_INTERNAL_50b31cc4_4_k_cu_928bc447_309824cuda3std3__419piecewise_constructE:
	.zero		1
	.type		_ZN40_INTERNAL_50b31cc4_4_k_cu_928bc447_309824cuda3std3__45__cpo4cendE,@object
	.size		_ZN40_INTERNAL_50b31cc4_4_k_cu_928bc447_309824cuda3std3__45__cpo4cendE,(_ZN40_INTERNAL_50b31cc4_4_k_cu_928bc447_309824cuda3std6ranges3__45__cpo4swapE - _ZN40_INTERNAL_50b31cc4_4_k_cu_928bc447_309824cuda3std3__45__cpo4cendE)
_ZN40_INTERNAL_50b31cc4_4_k_cu_928bc447_309824cuda3std3__45__cpo4cendE:
	.zero		1
	.type		_ZN40_INTERNAL_50b31cc4_4_k_cu_928bc447_309824cuda3std6ranges3__45__cpo4swapE,@object
	.size		_ZN40_INTERNAL_50b31cc4_4_k_cu_928bc447_309824cuda3std6ranges3__45__cpo4swapE,(.L_10 - _ZN40_INTERNAL_50b31cc4_4_k_cu_928bc447_309824cuda3std6ranges3__45__cpo4swapE)
_ZN40_INTERNAL_50b31cc4_4_k_cu_928bc447_309824cuda3std6ranges3__45__cpo4swapE:
	.zero		1
.L_10:


//--------------------- .nv.constant0._ZN7cutlass13device_kernelINS_4gemm6kernel13GemmUniversalIN4cute5tupleIJiiiiEEENS1_10collective13CollectiveMmaINS1_35MainloopSm100TmaUmmaWarpSpecializedILi13ELi2ELi4ENS5_IJNS4_1CILi4EEENSA_ILi1EEESC_EEEEENS5_IJNSA_ILi128EEESF_NSA_ILi64EEEEEENS_6half_tENS5_IJlSC_lEEESI_SJ_NS4_8TiledMMAINS4_8MMA_AtomIJNS4_26SM100_MMA_F16BF16_2x1SM_SSISI_SI_fLi128ELi128ELNS4_4UMMA5MajorE0ELSO_0ELNSN_7ScaleInE0ELSP_0EEEEEENS4_6LayoutINS5_IJSC_SC_SC_EEENS5_IJNSA_ILi0EEESU_SU_EEEEENS5_IJNS4_10UnderscoreESX_SX_EEEEENS4_18SM100_TMA_2SM_LOADENS4_14ComposedLayoutINS4_7SwizzleILi3ELi4ELi3EEENS4_18smem_ptr_flag_bitsILi16EEENSS_INS5_IJNSA_ILi8EEESG_EEENS5_IJSG_SC_EEEEEEEvNS4_8identityENS4_28SM100_TMA_2SM_LOAD_MULTICASTES1A_vS1B_EENS_8epilogue10collective18CollectiveEpilogueINS1E_23Sm100TmaWarpSpecializedILi4ELi2ELi16ELb1ELb0EEEJNS5_IJSG_SF_SG_EEENS5_IJNSS_ISG_SC_EENSS_INS5_IJNSA_ILi16EEENSA_ILi2EEEEEENS5_IJSC_SG_EEEEEEEESI_SJ_SI_SJ_NS1E_6fusion15FusionCallbacksIS1I_NS1R_17LinearCombinationISI_fSI_fLNS_15FloatRoundStyleE2EEES1J_S1Q_JEEENS4_5SM1004TMEM4LOAD26SM100_TMEM_LOAD_32dp32b16xENS4_13SM90_TMA_LOADENS11_INS12_ILi1ELi4ELi3EEES15_NSS_INS5_IJS16_S1L_EEENS5_IJS1L_SC_EEEEEEENS4_39AutoVectorizingCopyWithAssumedAlignmentILi128EEENS4_14SM90_TMA_STOREES26_S28_S28_EEEvvEEEEvNT_6ParamsE --------------------------
	.section	.nv.constant0._ZN7cutlass13device_kernelINS_4gemm6kernel13GemmUniversalIN4cute5tupleIJiiiiEEENS1_10collective13CollectiveMmaINS1_35MainloopSm100TmaUmmaWarpSpecializedILi13ELi2ELi4ENS5_IJNS4_1CILi4EEENSA_ILi1EEESC_EEEEENS5_IJNSA_ILi128EEESF_NSA_ILi64EEEEEENS_6half_tENS5_IJlSC_lEEESI_SJ_NS4_8TiledMMAINS4_8MMA_AtomIJNS4_26SM100_MMA_F16BF16_2x1SM_SSISI_SI_fLi128ELi128ELNS4_4UMMA5MajorE0ELSO_0ELNSN_7ScaleInE0ELSP_0EEEEEENS4_6LayoutINS5_IJSC_SC_SC_EEENS5_IJNSA_ILi0EEESU_SU_EEEEENS5_IJNS4_10UnderscoreESX_SX_EEEEENS4_18SM100_TMA_2SM_LOADENS4_14ComposedLayoutINS4_7SwizzleILi3ELi4ELi3EEENS4_18smem_ptr_flag_bitsILi16EEENSS_INS5_IJNSA_ILi8EEESG_EEENS5_IJSG_SC_EEEEEEEvNS4_8identityENS4_28SM100_TMA_2SM_LOAD_MULTICASTES1A_vS1B_EENS_8epilogue10collective18CollectiveEpilogueINS1E_23Sm100TmaWarpSpecializedILi4ELi2ELi16ELb1ELb0EEEJNS5_IJSG_SF_SG_EEENS5_IJNSS_ISG_SC_EENSS_INS5_IJNSA_ILi16EEENSA_ILi2EEEEEENS5_IJSC_SG_EEEEEEEESI_SJ_SI_SJ_NS1E_6fusion15FusionCallbacksIS1I_NS1R_17LinearCombinationISI_fSI_fLNS_15FloatRoundStyleE2EEES1J_S1Q_JEEENS4_5SM1004TMEM4LOAD26SM100_TMEM_LOAD_32dp32b16xENS4_13SM90_TMA_LOADENS11_INS12_ILi1ELi4ELi3EEES15_NSS_INS5_IJS16_S1L_EEENS5_IJS1L_SC_EEEEEEENS4_39AutoVectorizingCopyWithAssumedAlignmentILi128EEENS4_14SM90_TMA_STOREES26_S28_S28_EEEvvEEEEvNT_6ParamsE,"a",@progbits
	.sectionflags	@""
	.align	4
.nv.constant0._ZN7cutlass13device_kernelINS_4gemm6kernel13GemmUniversalIN4cute5tupleIJiiiiEEENS1_10collective13CollectiveMmaINS1_35MainloopSm100TmaUmmaWarpSpecializedILi13ELi2ELi4ENS5_IJNS4_1CILi4EEENSA_ILi1EEESC_EEEEENS5_IJNSA_ILi128EEESF_NSA_ILi64EEEEEENS_6half_tENS5_IJlSC_lEEESI_SJ_NS4_8TiledMMAINS4_8MMA_AtomIJNS4_26SM100_MMA_F16BF16_2x1SM_SSISI_SI_fLi128ELi128ELNS4_4UMMA5MajorE0ELSO_0ELNSN_7ScaleInE0ELSP_0EEEEEENS4_6LayoutINS5_IJSC_SC_SC_EEENS5_IJNSA_ILi0EEESU_SU_EEEEENS5_IJNS4_10UnderscoreESX_SX_EEEEENS4_18SM100_TMA_2SM_LOADENS4_14ComposedLayoutINS4_7SwizzleILi3ELi4ELi3EEENS4_18smem_ptr_flag_bitsILi16EEENSS_INS5_IJNSA_ILi8EEESG_EEENS5_IJSG_SC_EEEEEEEvNS4_8identityENS4_28SM100_TMA_2SM_LOAD_MULTICASTES1A_vS1B_EENS_8epilogue10collective18CollectiveEpilogueINS1E_23Sm100TmaWarpSpecializedILi4ELi2ELi16ELb1ELb0EEEJNS5_IJSG_SF_SG_EEENS5_IJNSS_ISG_SC_EENSS_INS5_IJNSA_ILi16EEENSA_ILi2EEEEEENS5_IJSC_SG_EEEEEEEESI_SJ_SI_SJ_NS1E_6fusion15FusionCallbacksIS1I_NS1R_17LinearCombinationISI_fSI_fLNS_15FloatRoundStyleE2EEES1J_S1Q_JEEENS4_5SM1004TMEM4LOAD26SM100_TMEM_LOAD_32dp32b16xENS4_13SM90_TMA_LOADENS11_INS12_ILi1ELi4ELi3EEES15_NSS_INS5_IJS16_S1L_EEENS5_IJS1L_SC_EEEEEEENS4_39AutoVectorizingCopyWithAssumedAlignmentILi128EEENS4_14SM90_TMA_STOREES26_S28_S28_EEEvvEEEEvNT_6ParamsE:
	.zero		2944


//--------------------- SYMBOLS --------------------------

	.type		.nv.reservedSmem.offset0,@object
	.size		.nv.reservedSmem.offset0,0x4
	.type		.nv.reservedSmem.cap,@object
	.size		.nv.reservedSmem.cap,0x4
	.type		__assertfail,@function
